//
// Generated by NVIDIA NVVM Compiler
//
// Compiler Build ID: CL-36424714
// Cuda compilation tools, release 13.0, V13.0.88
// Based on NVVM 20.0.0
//

.version 9.0
.target sm_100
.address_size 64

	// .globl	_Z25euclidean_distance_kernelPiS_Pfiii

.visible .entry _Z25euclidean_distance_kernelPiS_Pfiii(
	.param .u64 .ptr .align 1 _Z25euclidean_distance_kernelPiS_Pfiii_param_0,
	.param .u64 .ptr .align 1 _Z25euclidean_distance_kernelPiS_Pfiii_param_1,
	.param .u64 .ptr .align 1 _Z25euclidean_distance_kernelPiS_Pfiii_param_2,
	.param .u32 _Z25euclidean_distance_kernelPiS_Pfiii_param_3,
	.param .u32 _Z25euclidean_distance_kernelPiS_Pfiii_param_4,
	.param .u32 _Z25euclidean_distance_kernelPiS_Pfiii_param_5
)
{
	.reg .pred 	%p<13>;
	.reg .b32 	%r<68>;
	.reg .b32 	%f<84>;
	.reg .b64 	%rd<40>;

	ld.param.u64 	%rd8, [_Z25euclidean_distance_kernelPiS_Pfiii_param_0];
	ld.param.u64 	%rd9, [_Z25euclidean_distance_kernelPiS_Pfiii_param_1];
	ld.param.u64 	%rd7, [_Z25euclidean_distance_kernelPiS_Pfiii_param_2];
	ld.param.u32 	%r18, [_Z25euclidean_distance_kernelPiS_Pfiii_param_3];
	ld.param.u32 	%r20, [_Z25euclidean_distance_kernelPiS_Pfiii_param_4];
	ld.param.u32 	%r19, [_Z25euclidean_distance_kernelPiS_Pfiii_param_5];
	cvta.to.global.u64 	%rd1, %rd9;
	cvta.to.global.u64 	%rd2, %rd8;
	mov.u32 	%r21, %ctaid.x;
	mov.u32 	%r22, %ntid.x;
	mov.u32 	%r23, %tid.x;
	mad.lo.s32 	%r1, %r21, %r22, %r23;
	mov.u32 	%r2, %ctaid.y;
	setp.ge.s32 	%p1, %r1, %r18;
	setp.ge.s32 	%p2, %r2, %r20;
	or.pred  	%p3, %p1, %p2;
	@%p3 bra 	$L__BB0_14;
	setp.lt.s32 	%p4, %r19, 1;
	mov.f32 	%f83, 0f00000000;
	@%p4 bra 	$L__BB0_13;
	mul.lo.s32 	%r3, %r19, %r1;
	mul.lo.s32 	%r4, %r19, %r2;
	and.b32  	%r5, %r19, 7;
	setp.lt.u32 	%p5, %r19, 8;
	mov.f32 	%f83, 0f00000000;
	mov.b32 	%r66, 0;
	@%p5 bra 	$L__BB0_5;
	and.b32  	%r66, %r19, 2147483640;
	neg.s32 	%r64, %r66;
	add.s64 	%rd3, %rd2, 16;
	mul.wide.u32 	%rd10, %r4, 4;
	add.s64 	%rd11, %rd10, %rd1;
	add.s64 	%rd39, %rd11, 16;
	mov.f32 	%f83, 0f00000000;
	mov.u32 	%r63, %r3;
$L__BB0_4:
	.pragma "nounroll";
	mul.wide.s32 	%rd12, %r63, 4;
	add.s64 	%rd13, %rd3, %rd12;
	ld.global.u32 	%r25, [%rd13+-16];
	cvt.rn.f32.s32 	%f17, %r25;
	ld.global.u32 	%r26, [%rd39+-16];
	cvt.rn.f32.s32 	%f18, %r26;
	sub.f32 	%f19, %f17, %f18;
	fma.rn.f32 	%f20, %f19, %f19, %f83;
	ld.global.u32 	%r27, [%rd13+-12];
	cvt.rn.f32.s32 	%f21, %r27;
	ld.global.u32 	%r28, [%rd39+-12];
	cvt.rn.f32.s32 	%f22, %r28;
	sub.f32 	%f23, %f21, %f22;
	fma.rn.f32 	%f24, %f23, %f23, %f20;
	ld.global.u32 	%r29, [%rd13+-8];
	cvt.rn.f32.s32 	%f25, %r29;
	ld.global.u32 	%r30, [%rd39+-8];
	cvt.rn.f32.s32 	%f26, %r30;
	sub.f32 	%f27, %f25, %f26;
	fma.rn.f32 	%f28, %f27, %f27, %f24;
	ld.global.u32 	%r31, [%rd13+-4];
	cvt.rn.f32.s32 	%f29, %r31;
	ld.global.u32 	%r32, [%rd39+-4];
	cvt.rn.f32.s32 	%f30, %r32;
	sub.f32 	%f31, %f29, %f30;
	fma.rn.f32 	%f32, %f31, %f31, %f28;
	ld.global.u32 	%r33, [%rd13];
	cvt.rn.f32.s32 	%f33, %r33;
	ld.global.u32 	%r34, [%rd39];
	cvt.rn.f32.s32 	%f34, %r34;
	sub.f32 	%f35, %f33, %f34;
	fma.rn.f32 	%f36, %f35, %f35, %f32;
	ld.global.u32 	%r35, [%rd13+4];
	cvt.rn.f32.s32 	%f37, %r35;
	ld.global.u32 	%r36, [%rd39+4];
	cvt.rn.f32.s32 	%f38, %r36;
	sub.f32 	%f39, %f37, %f38;
	fma.rn.f32 	%f40, %f39, %f39, %f36;
	ld.global.u32 	%r37, [%rd13+8];
	cvt.rn.f32.s32 	%f41, %r37;
	ld.global.u32 	%r38, [%rd39+8];
	cvt.rn.f32.s32 	%f42, %r38;
	sub.f32 	%f43, %f41, %f42;
	fma.rn.f32 	%f44, %f43, %f43, %f40;
	ld.global.u32 	%r39, [%rd13+12];
	cvt.rn.f32.s32 	%f45, %r39;
	ld.global.u32 	%r40, [%rd39+12];
	cvt.rn.f32.s32 	%f46, %r40;
	sub.f32 	%f47, %f45, %f46;
	fma.rn.f32 	%f83, %f47, %f47, %f44;
	add.s32 	%r64, %r64, 8;
	add.s32 	%r63, %r63, 8;
	add.s64 	%rd39, %rd39, 32;
	setp.ne.s32 	%p6, %r64, 0;
	@%p6 bra 	$L__BB0_4;
$L__BB0_5:
	setp.eq.s32 	%p7, %r5, 0;
	@%p7 bra 	$L__BB0_13;
	and.b32  	%r13, %r19, 3;
	setp.lt.u32 	%p8, %r5, 4;
	@%p8 bra 	$L__BB0_8;
	add.s32 	%r41, %r66, %r3;
	mul.wide.s32 	%rd14, %r41, 4;
	add.s64 	%rd15, %rd2, %rd14;
	ld.global.u32 	%r42, [%rd15];
	cvt.rn.f32.s32 	%f49, %r42;
	add.s32 	%r43, %r66, %r4;
	mul.wide.u32 	%rd16, %r43, 4;
	add.s64 	%rd17, %rd1, %rd16;
	ld.global.u32 	%r44, [%rd17];
	cvt.rn.f32.s32 	%f50, %r44;
	sub.f32 	%f51, %f49, %f50;
	fma.rn.f32 	%f52, %f51, %f51, %f83;
	ld.global.u32 	%r45, [%rd15+4];
	cvt.rn.f32.s32 	%f53, %r45;
	cvt.u64.u32 	%rd18, %r4;
	cvt.u64.u32 	%rd19, %r66;
	add.s64 	%rd20, %rd19, %rd18;
	shl.b64 	%rd21, %rd20, 2;
	add.s64 	%rd22, %rd1, %rd21;
	ld.global.u32 	%r46, [%rd22+4];
	cvt.rn.f32.s32 	%f54, %r46;
	sub.f32 	%f55, %f53, %f54;
	fma.rn.f32 	%f56, %f55, %f55, %f52;
	ld.global.u32 	%r47, [%rd15+8];
	cvt.rn.f32.s32 	%f57, %r47;
	ld.global.u32 	%r48, [%rd22+8];
	cvt.rn.f32.s32 	%f58, %r48;
	sub.f32 	%f59, %f57, %f58;
	fma.rn.f32 	%f60, %f59, %f59, %f56;
	ld.global.u32 	%r49, [%rd15+12];
	cvt.rn.f32.s32 	%f61, %r49;
	ld.global.u32 	%r50, [%rd22+12];
	cvt.rn.f32.s32 	%f62, %r50;
	sub.f32 	%f63, %f61, %f62;
	fma.rn.f32 	%f83, %f63, %f63, %f60;
	add.s32 	%r66, %r66, 4;
$L__BB0_8:
	setp.eq.s32 	%p9, %r13, 0;
	@%p9 bra 	$L__BB0_13;
	setp.eq.s32 	%p10, %r13, 1;
	@%p10 bra 	$L__BB0_11;
	add.s32 	%r51, %r66, %r3;
	mul.wide.s32 	%rd23, %r51, 4;
	add.s64 	%rd24, %rd2, %rd23;
	ld.global.u32 	%r52, [%rd24];
	cvt.rn.f32.s32 	%f65, %r52;
	add.s32 	%r53, %r66, %r4;
	mul.wide.u32 	%rd25, %r53, 4;
	add.s64 	%rd26, %rd1, %rd25;
	ld.global.u32 	%r54, [%rd26];
	cvt.rn.f32.s32 	%f66, %r54;
	sub.f32 	%f67, %f65, %f66;
	fma.rn.f32 	%f68, %f67, %f67, %f83;
	ld.global.u32 	%r55, [%rd24+4];
	cvt.rn.f32.s32 	%f69, %r55;
	cvt.u64.u32 	%rd27, %r4;
	cvt.u64.u32 	%rd28, %r66;
	add.s64 	%rd29, %rd28, %rd27;
	shl.b64 	%rd30, %rd29, 2;
	add.s64 	%rd31, %rd1, %rd30;
	ld.global.u32 	%r56, [%rd31+4];
	cvt.rn.f32.s32 	%f70, %r56;
	sub.f32 	%f71, %f69, %f70;
	fma.rn.f32 	%f83, %f71, %f71, %f68;
	add.s32 	%r66, %r66, 2;
$L__BB0_11:
	and.b32  	%r57, %r19, 1;
	setp.eq.b32 	%p11, %r57, 1;
	not.pred 	%p12, %p11;
	@%p12 bra 	$L__BB0_13;
	add.s32 	%r58, %r66, %r3;
	mul.wide.s32 	%rd32, %r58, 4;
	add.s64 	%rd33, %rd2, %rd32;
	ld.global.u32 	%r59, [%rd33];
	cvt.rn.f32.s32 	%f72, %r59;
	add.s32 	%r60, %r66, %r4;
	mul.wide.u32 	%rd34, %r60, 4;
	add.s64 	%rd35, %rd1, %rd34;
	ld.global.u32 	%r61, [%rd35];
	cvt.rn.f32.s32 	%f73, %r61;
	sub.f32 	%f74, %f72, %f73;
	fma.rn.f32 	%f83, %f74, %f74, %f83;
$L__BB0_13:
	sqrt.rn.f32 	%f75, %f83;
	mad.lo.s32 	%r62, %r18, %r2, %r1;
	cvta.to.global.u64 	%rd36, %rd7;
	mul.wide.s32 	%rd37, %r62, 4;
	add.s64 	%rd38, %rd36, %rd37;
	st.global.f32 	[%rd38], %f75;
$L__BB0_14:
	ret;

}
	// .globl	_Z22weighted_voting_kernelPfPiS0_iiiiS_S0_
.visible .entry _Z22weighted_voting_kernelPfPiS0_iiiiS_S0_(
	.param .u64 .ptr .align 1 _Z22weighted_voting_kernelPfPiS0_iiiiS_S0__param_0,
	.param .u64 .ptr .align 1 _Z22weighted_voting_kernelPfPiS0_iiiiS_S0__param_1,
	.param .u64 .ptr .align 1 _Z22weighted_voting_kernelPfPiS0_iiiiS_S0__param_2,
	.param .u32 _Z22weighted_voting_kernelPfPiS0_iiiiS_S0__param_3,
	.param .u32 _Z22weighted_voting_kernelPfPiS0_iiiiS_S0__param_4,
	.param .u32 _Z22weighted_voting_kernelPfPiS0_iiiiS_S0__param_5,
	.param .u32 _Z22weighted_voting_kernelPfPiS0_iiiiS_S0__param_6,
	.param .u64 .ptr .align 1 _Z22weighted_voting_kernelPfPiS0_iiiiS_S0__param_7,
	.param .u64 .ptr .align 1 _Z22weighted_voting_kernelPfPiS0_iiiiS_S0__param_8
)
{
	.local .align 8 .b8 	__local_depot1[40];
	.reg .b64 	%SP;
	.reg .b64 	%SPL;
	.reg .pred 	%p<78>;
	.reg .b32 	%r<230>;
	.reg .b32 	%f<126>;
	.reg .b64 	%rd<125>;
	.reg .b64 	%fd<76>;

	mov.u64 	%SPL, __local_depot1;
	ld.param.u64 	%rd29, [_Z22weighted_voting_kernelPfPiS0_iiiiS_S0__param_0];
	ld.param.u64 	%rd30, [_Z22weighted_voting_kernelPfPiS0_iiiiS_S0__param_1];
	ld.param.u64 	%rd31, [_Z22weighted_voting_kernelPfPiS0_iiiiS_S0__param_2];
	ld.param.u32 	%r87, [_Z22weighted_voting_kernelPfPiS0_iiiiS_S0__param_3];
	ld.param.u32 	%r84, [_Z22weighted_voting_kernelPfPiS0_iiiiS_S0__param_4];
	ld.param.u32 	%r85, [_Z22weighted_voting_kernelPfPiS0_iiiiS_S0__param_5];
	ld.param.u32 	%r86, [_Z22weighted_voting_kernelPfPiS0_iiiiS_S0__param_6];
	ld.param.u64 	%rd32, [_Z22weighted_voting_kernelPfPiS0_iiiiS_S0__param_7];
	ld.param.u64 	%rd33, [_Z22weighted_voting_kernelPfPiS0_iiiiS_S0__param_8];
	add.u64 	%rd1, %SPL, 0;
	mov.u32 	%r88, %ctaid.x;
	mov.u32 	%r89, %ntid.x;
	mov.u32 	%r90, %tid.x;
	mad.lo.s32 	%r1, %r88, %r89, %r90;
	setp.ge.s32 	%p1, %r1, %r87;
	@%p1 bra 	$L__BB1_68;
	cvta.to.global.u64 	%rd2, %rd32;
	cvta.to.global.u64 	%rd3, %rd33;
	mul.lo.s32 	%r2, %r85, %r1;
	mul.wide.s32 	%rd35, %r2, 4;
	add.s64 	%rd4, %rd2, %rd35;
	add.s64 	%rd5, %rd3, %rd35;
	setp.lt.s32 	%p2, %r85, 1;
	@%p2 bra 	$L__BB1_13;
	and.b32  	%r3, %r85, 7;
	setp.lt.u32 	%p3, %r85, 8;
	mov.b32 	%r196, 0;
	@%p3 bra 	$L__BB1_5;
	and.b32  	%r196, %r85, 2147483640;
	mov.b32 	%r205, 0;
$L__BB1_4:
	.pragma "nounroll";
	mul.wide.u32 	%rd36, %r205, 4;
	add.s64 	%rd37, %rd4, %rd36;
	mov.b32 	%r93, 1343554297;
	st.global.u32 	[%rd37], %r93;
	add.s64 	%rd38, %rd5, %rd36;
	mov.b32 	%r94, -1;
	st.global.u32 	[%rd38], %r94;
	st.global.u32 	[%rd37+4], %r93;
	st.global.u32 	[%rd38+4], %r94;
	st.global.u32 	[%rd37+8], %r93;
	st.global.u32 	[%rd38+8], %r94;
	st.global.u32 	[%rd37+12], %r93;
	st.global.u32 	[%rd38+12], %r94;
	st.global.u32 	[%rd37+16], %r93;
	st.global.u32 	[%rd38+16], %r94;
	st.global.u32 	[%rd37+20], %r93;
	st.global.u32 	[%rd38+20], %r94;
	st.global.u32 	[%rd37+24], %r93;
	st.global.u32 	[%rd38+24], %r94;
	st.global.u32 	[%rd37+28], %r93;
	st.global.u32 	[%rd38+28], %r94;
	add.s32 	%r205, %r205, 8;
	setp.eq.s32 	%p4, %r205, %r196;
	@%p4 bra 	$L__BB1_5;
	bra.uni 	$L__BB1_4;
$L__BB1_5:
	setp.eq.s32 	%p5, %r3, 0;
	@%p5 bra 	$L__BB1_13;
	and.b32  	%r6, %r85, 3;
	setp.lt.u32 	%p6, %r3, 4;
	@%p6 bra 	$L__BB1_8;
	mul.wide.u32 	%rd39, %r196, 4;
	add.s64 	%rd40, %rd4, %rd39;
	mov.b32 	%r95, 1343554297;
	st.global.u32 	[%rd40], %r95;
	add.s64 	%rd41, %rd5, %rd39;
	mov.b32 	%r96, -1;
	st.global.u32 	[%rd41], %r96;
	st.global.u32 	[%rd40+4], %r95;
	st.global.u32 	[%rd41+4], %r96;
	st.global.u32 	[%rd40+8], %r95;
	st.global.u32 	[%rd41+8], %r96;
	st.global.u32 	[%rd40+12], %r95;
	st.global.u32 	[%rd41+12], %r96;
	add.s32 	%r196, %r196, 4;
$L__BB1_8:
	setp.eq.s32 	%p7, %r6, 0;
	@%p7 bra 	$L__BB1_13;
	setp.eq.s32 	%p8, %r6, 1;
	@%p8 bra 	$L__BB1_11;
	mul.wide.u32 	%rd42, %r196, 4;
	add.s64 	%rd43, %rd4, %rd42;
	mov.b32 	%r97, 1343554297;
	st.global.u32 	[%rd43], %r97;
	add.s64 	%rd44, %rd5, %rd42;
	mov.b32 	%r98, -1;
	st.global.u32 	[%rd44], %r98;
	st.global.u32 	[%rd43+4], %r97;
	st.global.u32 	[%rd44+4], %r98;
	add.s32 	%r196, %r196, 2;
$L__BB1_11:
	and.b32  	%r99, %r85, 1;
	setp.eq.b32 	%p9, %r99, 1;
	not.pred 	%p10, %p9;
	@%p10 bra 	$L__BB1_13;
	mul.wide.u32 	%rd45, %r196, 4;
	add.s64 	%rd46, %rd4, %rd45;
	mov.b32 	%r100, 1343554297;
	st.global.u32 	[%rd46], %r100;
	add.s64 	%rd47, %rd5, %rd45;
	mov.b32 	%r101, -1;
	st.global.u32 	[%rd47], %r101;
$L__BB1_13:
	setp.lt.s32 	%p11, %r84, 1;
	@%p11 bra 	$L__BB1_22;
	setp.lt.s32 	%p12, %r85, 1;
	add.s32 	%r11, %r85, -1;
	@%p12 bra 	$L__BB1_22;
	add.s32 	%r12, %r85, -2;
	mul.wide.u32 	%rd48, %r85, 4;
	add.s64 	%rd6, %rd4, %rd48;
	add.s64 	%rd7, %rd5, %rd48;
	add.s32 	%r13, %r85, -3;
	add.s32 	%r14, %r85, -4;
	cvta.to.global.u64 	%rd8, %rd29;
	cvta.to.global.u64 	%rd9, %rd30;
	mul.lo.s32 	%r15, %r84, %r1;
	mov.b32 	%r199, 0;
$L__BB1_16:
	add.s32 	%r104, %r199, %r15;
	mul.wide.s32 	%rd49, %r104, 4;
	add.s64 	%rd50, %rd8, %rd49;
	ld.global.f32 	%f1, [%rd50];
	mov.b32 	%r17, 0;
$L__BB1_17:
	mul.wide.u32 	%rd51, %r17, 4;
	add.s64 	%rd10, %rd4, %rd51;
	ld.global.f32 	%f11, [%rd10];
	setp.lt.f32 	%p13, %f1, %f11;
	@%p13 bra 	$L__BB1_25;
	add.s32 	%r17, %r17, 1;
	setp.eq.s32 	%p14, %r17, %r85;
	@%p14 bra 	$L__BB1_21;
	bra.uni 	$L__BB1_17;
$L__BB1_19:
	mov.u32 	%r19, %r201;
	add.s32 	%r110, %r19, 3;
	mul.wide.s32 	%rd55, %r204, 4;
	add.s64 	%rd56, %rd4, %rd55;
	ld.global.f32 	%f15, [%rd56+-8];
	mul.wide.s32 	%rd57, %r110, 4;
	add.s64 	%rd58, %rd4, %rd57;
	st.global.f32 	[%rd58], %f15;
	add.s64 	%rd59, %rd5, %rd55;
	ld.global.u32 	%r111, [%rd59+-8];
	add.s64 	%rd60, %rd5, %rd57;
	st.global.u32 	[%rd60], %r111;
	ld.global.f32 	%f16, [%rd58+-8];
	st.global.f32 	[%rd58+-4], %f16;
	ld.global.u32 	%r112, [%rd60+-8];
	st.global.u32 	[%rd60+-4], %r112;
	ld.global.f32 	%f17, [%rd58+-12];
	st.global.f32 	[%rd58+-8], %f17;
	ld.global.u32 	%r113, [%rd60+-12];
	st.global.u32 	[%rd60+-8], %r113;
	ld.global.f32 	%f18, [%rd58+-16];
	st.global.f32 	[%rd58+-12], %f18;
	ld.global.u32 	%r114, [%rd60+-16];
	st.global.u32 	[%rd60+-12], %r114;
	add.s32 	%r201, %r19, -4;
	add.s32 	%r115, %r19, -1;
	setp.gt.s32 	%p20, %r115, %r17;
	mov.u32 	%r204, %r19;
	@%p20 bra 	$L__BB1_19;
$L__BB1_20:
	st.global.f32 	[%rd10], %f1;
	mul.wide.u32 	%rd61, %r199, 4;
	add.s64 	%rd62, %rd9, %rd61;
	ld.global.u32 	%r116, [%rd62];
	mul.wide.u32 	%rd63, %r17, 4;
	add.s64 	%rd64, %rd5, %rd63;
	st.global.u32 	[%rd64], %r116;
$L__BB1_21:
	add.s32 	%r199, %r199, 1;
	setp.eq.s32 	%p21, %r199, %r84;
	@%p21 bra 	$L__BB1_22;
	bra.uni 	$L__BB1_16;
$L__BB1_22:
	setp.lt.s32 	%p22, %r86, 1;
	@%p22 bra 	$L__BB1_42;
	and.b32  	%r29, %r86, 15;
	setp.lt.u32 	%p23, %r86, 16;
	mov.b32 	%r206, 0;
	@%p23 bra 	$L__BB1_33;
	and.b32  	%r206, %r86, 2147483632;
	neg.s32 	%r210, %r206;
	add.s64 	%rd120, %rd1, 32;
	bra.uni 	$L__BB1_32;
$L__BB1_25:
	setp.gt.s32 	%p15, %r11, %r17;
	@%p15 bra 	$L__BB1_26;
	bra.uni 	$L__BB1_20;
$L__BB1_26:
	sub.s32 	%r105, %r11, %r17;
	and.b32  	%r23, %r105, 3;
	setp.eq.s32 	%p16, %r23, 0;
	mov.u32 	%r203, %r11;
	mov.u32 	%r204, %r85;
	@%p16 bra 	$L__BB1_30;
	ld.global.f32 	%f12, [%rd6+-8];
	mul.wide.u32 	%rd52, %r11, 4;
	add.s64 	%rd53, %rd4, %rd52;
	st.global.f32 	[%rd53], %f12;
	ld.global.u32 	%r106, [%rd7+-8];
	add.s64 	%rd54, %rd5, %rd52;
	st.global.u32 	[%rd54], %r106;
	setp.eq.s32 	%p17, %r23, 1;
	mov.u32 	%r203, %r12;
	mov.u32 	%r204, %r11;
	@%p17 bra 	$L__BB1_30;
	ld.global.f32 	%f13, [%rd6+-12];
	st.global.f32 	[%rd6+-8], %f13;
	ld.global.u32 	%r107, [%rd7+-12];
	st.global.u32 	[%rd7+-8], %r107;
	setp.eq.s32 	%p18, %r23, 2;
	mov.u32 	%r203, %r13;
	mov.u32 	%r204, %r12;
	@%p18 bra 	$L__BB1_30;
	ld.global.f32 	%f14, [%rd6+-16];
	st.global.f32 	[%rd6+-12], %f14;
	ld.global.u32 	%r108, [%rd7+-16];
	st.global.u32 	[%rd7+-12], %r108;
	mov.u32 	%r203, %r14;
	mov.u32 	%r204, %r13;
$L__BB1_30:
	sub.s32 	%r109, %r12, %r17;
	setp.lt.u32 	%p19, %r109, 3;
	@%p19 bra 	$L__BB1_20;
	add.s32 	%r201, %r203, -3;
	bra.uni 	$L__BB1_19;
$L__BB1_32:
	.pragma "nounroll";
	mov.f32 	%f19, 0f00000000;
	st.local.v2.f32 	[%rd120+-32], {%f19, %f19};
	st.local.v2.f32 	[%rd120+-24], {%f19, %f19};
	st.local.v2.f32 	[%rd120+-16], {%f19, %f19};
	st.local.v2.f32 	[%rd120+-8], {%f19, %f19};
	st.local.v2.f32 	[%rd120], {%f19, %f19};
	st.local.v2.f32 	[%rd120+8], {%f19, %f19};
	st.local.v2.f32 	[%rd120+16], {%f19, %f19};
	st.local.v2.f32 	[%rd120+24], {%f19, %f19};
	add.s32 	%r210, %r210, 16;
	add.s64 	%rd120, %rd120, 64;
	setp.eq.s32 	%p24, %r210, 0;
	@%p24 bra 	$L__BB1_33;
	bra.uni 	$L__BB1_32;
$L__BB1_33:
	setp.eq.s32 	%p25, %r29, 0;
	@%p25 bra 	$L__BB1_42;
	and.b32  	%r33, %r86, 7;
	setp.lt.u32 	%p26, %r29, 8;
	@%p26 bra 	$L__BB1_36;
	mul.wide.u32 	%rd65, %r206, 4;
	add.s64 	%rd66, %rd1, %rd65;
	mov.b32 	%r118, 0;
	st.local.u32 	[%rd66], %r118;
	st.local.u32 	[%rd66+4], %r118;
	st.local.u32 	[%rd66+8], %r118;
	st.local.u32 	[%rd66+12], %r118;
	st.local.u32 	[%rd66+16], %r118;
	st.local.u32 	[%rd66+20], %r118;
	st.local.u32 	[%rd66+24], %r118;
	st.local.u32 	[%rd66+28], %r118;
	add.s32 	%r206, %r206, 8;
$L__BB1_36:
	setp.eq.s32 	%p27, %r33, 0;
	@%p27 bra 	$L__BB1_42;
	and.b32  	%r36, %r86, 3;
	setp.lt.u32 	%p28, %r33, 4;
	@%p28 bra 	$L__BB1_39;
	mul.wide.u32 	%rd67, %r206, 4;
	add.s64 	%rd68, %rd1, %rd67;
	mov.b32 	%r119, 0;
	st.local.u32 	[%rd68], %r119;
	st.local.u32 	[%rd68+4], %r119;
	st.local.u32 	[%rd68+8], %r119;
	st.local.u32 	[%rd68+12], %r119;
	add.s32 	%r206, %r206, 4;
$L__BB1_39:
	setp.eq.s32 	%p29, %r36, 0;
	@%p29 bra 	$L__BB1_42;
	mul.wide.u32 	%rd69, %r206, 4;
	add.s64 	%rd119, %rd1, %rd69;
	neg.s32 	%r209, %r36;
$L__BB1_41:
	.pragma "nounroll";
	mov.b32 	%r120, 0;
	st.local.u32 	[%rd119], %r120;
	add.s64 	%rd119, %rd119, 4;
	add.s32 	%r209, %r209, 1;
	setp.ne.s32 	%p30, %r209, 0;
	@%p30 bra 	$L__BB1_41;
$L__BB1_42:
	setp.lt.s32 	%p31, %r85, 1;
	@%p31 bra 	$L__BB1_54;
	and.b32  	%r42, %r85, 7;
	setp.lt.u32 	%p32, %r85, 8;
	mov.b32 	%r211, 0;
	@%p32 bra 	$L__BB1_46;
	and.b32  	%r211, %r85, 2147483640;
	neg.s32 	%r214, %r211;
	mul.wide.s32 	%rd70, %r2, 4;
	add.s64 	%rd71, %rd70, 16;
	add.s64 	%rd122, %rd2, %rd71;
	add.s64 	%rd121, %rd3, %rd71;
$L__BB1_45:
	.pragma "nounroll";
	ld.global.f32 	%f20, [%rd122+-16];
	cvt.f64.f32 	%fd1, %f20;
	add.f64 	%fd2, %fd1, 0d3EE4F8B588E368F1;
	rcp.rn.f64 	%fd3, %fd2;
	ld.global.u32 	%r122, [%rd121+-16];
	mul.wide.s32 	%rd72, %r122, 4;
	add.s64 	%rd73, %rd1, %rd72;
	ld.local.f32 	%f21, [%rd73];
	cvt.f64.f32 	%fd4, %f21;
	add.f64 	%fd5, %fd3, %fd4;
	cvt.rn.f32.f64 	%f22, %fd5;
	st.local.f32 	[%rd73], %f22;
	ld.global.f32 	%f23, [%rd122+-12];
	cvt.f64.f32 	%fd6, %f23;
	add.f64 	%fd7, %fd6, 0d3EE4F8B588E368F1;
	rcp.rn.f64 	%fd8, %fd7;
	ld.global.u32 	%r123, [%rd121+-12];
	mul.wide.s32 	%rd74, %r123, 4;
	add.s64 	%rd75, %rd1, %rd74;
	ld.local.f32 	%f24, [%rd75];
	cvt.f64.f32 	%fd9, %f24;
	add.f64 	%fd10, %fd8, %fd9;
	cvt.rn.f32.f64 	%f25, %fd10;
	st.local.f32 	[%rd75], %f25;
	ld.global.f32 	%f26, [%rd122+-8];
	cvt.f64.f32 	%fd11, %f26;
	add.f64 	%fd12, %fd11, 0d3EE4F8B588E368F1;
	rcp.rn.f64 	%fd13, %fd12;
	ld.global.u32 	%r124, [%rd121+-8];
	mul.wide.s32 	%rd76, %r124, 4;
	add.s64 	%rd77, %rd1, %rd76;
	ld.local.f32 	%f27, [%rd77];
	cvt.f64.f32 	%fd14, %f27;
	add.f64 	%fd15, %fd13, %fd14;
	cvt.rn.f32.f64 	%f28, %fd15;
	st.local.f32 	[%rd77], %f28;
	ld.global.f32 	%f29, [%rd122+-4];
	cvt.f64.f32 	%fd16, %f29;
	add.f64 	%fd17, %fd16, 0d3EE4F8B588E368F1;
	rcp.rn.f64 	%fd18, %fd17;
	ld.global.u32 	%r125, [%rd121+-4];
	mul.wide.s32 	%rd78, %r125, 4;
	add.s64 	%rd79, %rd1, %rd78;
	ld.local.f32 	%f30, [%rd79];
	cvt.f64.f32 	%fd19, %f30;
	add.f64 	%fd20, %fd18, %fd19;
	cvt.rn.f32.f64 	%f31, %fd20;
	st.local.f32 	[%rd79], %f31;
	ld.global.f32 	%f32, [%rd122];
	cvt.f64.f32 	%fd21, %f32;
	add.f64 	%fd22, %fd21, 0d3EE4F8B588E368F1;
	rcp.rn.f64 	%fd23, %fd22;
	ld.global.u32 	%r126, [%rd121];
	mul.wide.s32 	%rd80, %r126, 4;
	add.s64 	%rd81, %rd1, %rd80;
	ld.local.f32 	%f33, [%rd81];
	cvt.f64.f32 	%fd24, %f33;
	add.f64 	%fd25, %fd23, %fd24;
	cvt.rn.f32.f64 	%f34, %fd25;
	st.local.f32 	[%rd81], %f34;
	ld.global.f32 	%f35, [%rd122+4];
	cvt.f64.f32 	%fd26, %f35;
	add.f64 	%fd27, %fd26, 0d3EE4F8B588E368F1;
	rcp.rn.f64 	%fd28, %fd27;
	ld.global.u32 	%r127, [%rd121+4];
	mul.wide.s32 	%rd82, %r127, 4;
	add.s64 	%rd83, %rd1, %rd82;
	ld.local.f32 	%f36, [%rd83];
	cvt.f64.f32 	%fd29, %f36;
	add.f64 	%fd30, %fd28, %fd29;
	cvt.rn.f32.f64 	%f37, %fd30;
	st.local.f32 	[%rd83], %f37;
	ld.global.f32 	%f38, [%rd122+8];
	cvt.f64.f32 	%fd31, %f38;
	add.f64 	%fd32, %fd31, 0d3EE4F8B588E368F1;
	rcp.rn.f64 	%fd33, %fd32;
	ld.global.u32 	%r128, [%rd121+8];
	mul.wide.s32 	%rd84, %r128, 4;
	add.s64 	%rd85, %rd1, %rd84;
	ld.local.f32 	%f39, [%rd85];
	cvt.f64.f32 	%fd34, %f39;
	add.f64 	%fd35, %fd33, %fd34;
	cvt.rn.f32.f64 	%f40, %fd35;
	st.local.f32 	[%rd85], %f40;
	ld.global.f32 	%f41, [%rd122+12];
	cvt.f64.f32 	%fd36, %f41;
	add.f64 	%fd37, %fd36, 0d3EE4F8B588E368F1;
	rcp.rn.f64 	%fd38, %fd37;
	ld.global.u32 	%r129, [%rd121+12];
	mul.wide.s32 	%rd86, %r129, 4;
	add.s64 	%rd87, %rd1, %rd86;
	ld.local.f32 	%f42, [%rd87];
	cvt.f64.f32 	%fd39, %f42;
	add.f64 	%fd40, %fd38, %fd39;
	cvt.rn.f32.f64 	%f43, %fd40;
	st.local.f32 	[%rd87], %f43;
	add.s32 	%r214, %r214, 8;
	add.s64 	%rd122, %rd122, 32;
	add.s64 	%rd121, %rd121, 32;
	setp.eq.s32 	%p33, %r214, 0;
	@%p33 bra 	$L__BB1_46;
	bra.uni 	$L__BB1_45;
$L__BB1_46:
	setp.eq.s32 	%p34, %r42, 0;
	@%p34 bra 	$L__BB1_54;
	and.b32  	%r48, %r85, 3;
	setp.lt.u32 	%p35, %r42, 4;
	@%p35 bra 	$L__BB1_49;
	mul.wide.u32 	%rd88, %r211, 4;
	add.s64 	%rd89, %rd4, %rd88;
	ld.global.f32 	%f44, [%rd89];
	cvt.f64.f32 	%fd41, %f44;
	add.f64 	%fd42, %fd41, 0d3EE4F8B588E368F1;
	rcp.rn.f64 	%fd43, %fd42;
	add.s64 	%rd90, %rd5, %rd88;
	ld.global.u32 	%r130, [%rd90];
	mul.wide.s32 	%rd91, %r130, 4;
	add.s64 	%rd92, %rd1, %rd91;
	ld.local.f32 	%f45, [%rd92];
	cvt.f64.f32 	%fd44, %f45;
	add.f64 	%fd45, %fd43, %fd44;
	cvt.rn.f32.f64 	%f46, %fd45;
	st.local.f32 	[%rd92], %f46;
	ld.global.f32 	%f47, [%rd89+4];
	cvt.f64.f32 	%fd46, %f47;
	add.f64 	%fd47, %fd46, 0d3EE4F8B588E368F1;
	rcp.rn.f64 	%fd48, %fd47;
	ld.global.u32 	%r131, [%rd90+4];
	mul.wide.s32 	%rd93, %r131, 4;
	add.s64 	%rd94, %rd1, %rd93;
	ld.local.f32 	%f48, [%rd94];
	cvt.f64.f32 	%fd49, %f48;
	add.f64 	%fd50, %fd48, %fd49;
	cvt.rn.f32.f64 	%f49, %fd50;
	st.local.f32 	[%rd94], %f49;
	ld.global.f32 	%f50, [%rd89+8];
	cvt.f64.f32 	%fd51, %f50;
	add.f64 	%fd52, %fd51, 0d3EE4F8B588E368F1;
	rcp.rn.f64 	%fd53, %fd52;
	ld.global.u32 	%r132, [%rd90+8];
	mul.wide.s32 	%rd95, %r132, 4;
	add.s64 	%rd96, %rd1, %rd95;
	ld.local.f32 	%f51, [%rd96];
	cvt.f64.f32 	%fd54, %f51;
	add.f64 	%fd55, %fd53, %fd54;
	cvt.rn.f32.f64 	%f52, %fd55;
	st.local.f32 	[%rd96], %f52;
	ld.global.f32 	%f53, [%rd89+12];
	cvt.f64.f32 	%fd56, %f53;
	add.f64 	%fd57, %fd56, 0d3EE4F8B588E368F1;
	rcp.rn.f64 	%fd58, %fd57;
	ld.global.u32 	%r133, [%rd90+12];
	mul.wide.s32 	%rd97, %r133, 4;
	add.s64 	%rd98, %rd1, %rd97;
	ld.local.f32 	%f54, [%rd98];
	cvt.f64.f32 	%fd59, %f54;
	add.f64 	%fd60, %fd58, %fd59;
	cvt.rn.f32.f64 	%f55, %fd60;
	st.local.f32 	[%rd98], %f55;
	add.s32 	%r211, %r211, 4;
$L__BB1_49:
	setp.eq.s32 	%p36, %r48, 0;
	@%p36 bra 	$L__BB1_54;
	setp.eq.s32 	%p37, %r48, 1;
	@%p37 bra 	$L__BB1_52;
	mul.wide.u32 	%rd99, %r211, 4;
	add.s64 	%rd100, %rd4, %rd99;
	ld.global.f32 	%f56, [%rd100];
	cvt.f64.f32 	%fd61, %f56;
	add.f64 	%fd62, %fd61, 0d3EE4F8B588E368F1;
	rcp.rn.f64 	%fd63, %fd62;
	add.s64 	%rd101, %rd5, %rd99;
	ld.global.u32 	%r134, [%rd101];
	mul.wide.s32 	%rd102, %r134, 4;
	add.s64 	%rd103, %rd1, %rd102;
	ld.local.f32 	%f57, [%rd103];
	cvt.f64.f32 	%fd64, %f57;
	add.f64 	%fd65, %fd63, %fd64;
	cvt.rn.f32.f64 	%f58, %fd65;
	st.local.f32 	[%rd103], %f58;
	ld.global.f32 	%f59, [%rd100+4];
	cvt.f64.f32 	%fd66, %f59;
	add.f64 	%fd67, %fd66, 0d3EE4F8B588E368F1;
	rcp.rn.f64 	%fd68, %fd67;
	ld.global.u32 	%r135, [%rd101+4];
	mul.wide.s32 	%rd104, %r135, 4;
	add.s64 	%rd105, %rd1, %rd104;
	ld.local.f32 	%f60, [%rd105];
	cvt.f64.f32 	%fd69, %f60;
	add.f64 	%fd70, %fd68, %fd69;
	cvt.rn.f32.f64 	%f61, %fd70;
	st.local.f32 	[%rd105], %f61;
	add.s32 	%r211, %r211, 2;
$L__BB1_52:
	and.b32  	%r136, %r85, 1;
	setp.eq.b32 	%p38, %r136, 1;
	not.pred 	%p39, %p38;
	@%p39 bra 	$L__BB1_54;
	mul.wide.u32 	%rd106, %r211, 4;
	add.s64 	%rd107, %rd4, %rd106;
	ld.global.f32 	%f62, [%rd107];
	cvt.f64.f32 	%fd71, %f62;
	add.f64 	%fd72, %fd71, 0d3EE4F8B588E368F1;
	rcp.rn.f64 	%fd73, %fd72;
	add.s64 	%rd108, %rd5, %rd106;
	ld.global.u32 	%r137, [%rd108];
	mul.wide.s32 	%rd109, %r137, 4;
	add.s64 	%rd110, %rd1, %rd109;
	ld.local.f32 	%f63, [%rd110];
	cvt.f64.f32 	%fd74, %f63;
	add.f64 	%fd75, %fd73, %fd74;
	cvt.rn.f32.f64 	%f64, %fd75;
	st.local.f32 	[%rd110], %f64;
$L__BB1_54:
	setp.lt.s32 	%p40, %r86, 1;
	mov.b32 	%r229, -1;
	@%p40 bra 	$L__BB1_67;
	and.b32  	%r53, %r86, 15;
	setp.lt.u32 	%p41, %r86, 16;
	mov.f32 	%f122, 0f00000000;
	mov.b32 	%r229, -1;
	mov.b32 	%r218, 0;
	@%p41 bra 	$L__BB1_58;
	and.b32  	%r218, %r86, 2147483632;
	add.s64 	%rd123, %rd1, 32;
	mov.f32 	%f122, 0f00000000;
	mov.b32 	%r229, -1;
	mov.b32 	%r215, 0;
$L__BB1_57:
	.pragma "nounroll";
	ld.local.v2.f32 	{%f67, %f68}, [%rd123+-32];
	setp.gt.f32 	%p42, %f67, %f122;
	selp.f32 	%f69, %f67, %f122, %p42;
	selp.b32 	%r144, %r215, %r229, %p42;
	setp.gt.f32 	%p43, %f68, %f69;
	selp.f32 	%f70, %f68, %f69, %p43;
	add.s32 	%r145, %r215, 1;
	selp.b32 	%r146, %r145, %r144, %p43;
	ld.local.v2.f32 	{%f71, %f72}, [%rd123+-24];
	setp.gt.f32 	%p44, %f71, %f70;
	selp.f32 	%f73, %f71, %f70, %p44;
	add.s32 	%r147, %r215, 2;
	selp.b32 	%r148, %r147, %r146, %p44;
	setp.gt.f32 	%p45, %f72, %f73;
	selp.f32 	%f74, %f72, %f73, %p45;
	add.s32 	%r149, %r215, 3;
	selp.b32 	%r150, %r149, %r148, %p45;
	ld.local.v2.f32 	{%f75, %f76}, [%rd123+-16];
	setp.gt.f32 	%p46, %f75, %f74;
	selp.f32 	%f77, %f75, %f74, %p46;
	add.s32 	%r151, %r215, 4;
	selp.b32 	%r152, %r151, %r150, %p46;
	setp.gt.f32 	%p47, %f76, %f77;
	selp.f32 	%f78, %f76, %f77, %p47;
	add.s32 	%r153, %r215, 5;
	selp.b32 	%r154, %r153, %r152, %p47;
	ld.local.v2.f32 	{%f79, %f80}, [%rd123+-8];
	setp.gt.f32 	%p48, %f79, %f78;
	selp.f32 	%f81, %f79, %f78, %p48;
	add.s32 	%r155, %r215, 6;
	selp.b32 	%r156, %r155, %r154, %p48;
	setp.gt.f32 	%p49, %f80, %f81;
	selp.f32 	%f82, %f80, %f81, %p49;
	add.s32 	%r157, %r215, 7;
	selp.b32 	%r158, %r157, %r156, %p49;
	ld.local.v2.f32 	{%f83, %f84}, [%rd123];
	setp.gt.f32 	%p50, %f83, %f82;
	selp.f32 	%f85, %f83, %f82, %p50;
	add.s32 	%r159, %r215, 8;
	selp.b32 	%r160, %r159, %r158, %p50;
	setp.gt.f32 	%p51, %f84, %f85;
	selp.f32 	%f86, %f84, %f85, %p51;
	add.s32 	%r161, %r215, 9;
	selp.b32 	%r162, %r161, %r160, %p51;
	ld.local.v2.f32 	{%f87, %f88}, [%rd123+8];
	setp.gt.f32 	%p52, %f87, %f86;
	selp.f32 	%f89, %f87, %f86, %p52;
	add.s32 	%r163, %r215, 10;
	selp.b32 	%r164, %r163, %r162, %p52;
	setp.gt.f32 	%p53, %f88, %f89;
	selp.f32 	%f90, %f88, %f89, %p53;
	add.s32 	%r165, %r215, 11;
	selp.b32 	%r166, %r165, %r164, %p53;
	ld.local.v2.f32 	{%f91, %f92}, [%rd123+16];
	setp.gt.f32 	%p54, %f91, %f90;
	selp.f32 	%f93, %f91, %f90, %p54;
	add.s32 	%r167, %r215, 12;
	selp.b32 	%r168, %r167, %r166, %p54;
	setp.gt.f32 	%p55, %f92, %f93;
	selp.f32 	%f94, %f92, %f93, %p55;
	add.s32 	%r169, %r215, 13;
	selp.b32 	%r170, %r169, %r168, %p55;
	ld.local.v2.f32 	{%f95, %f96}, [%rd123+24];
	setp.gt.f32 	%p56, %f95, %f94;
	selp.f32 	%f97, %f95, %f94, %p56;
	add.s32 	%r171, %r215, 14;
	selp.b32 	%r172, %r171, %r170, %p56;
	setp.gt.f32 	%p57, %f96, %f97;
	selp.f32 	%f122, %f96, %f97, %p57;
	add.s32 	%r173, %r215, 15;
	selp.b32 	%r229, %r173, %r172, %p57;
	add.s64 	%rd123, %rd123, 64;
	add.s32 	%r215, %r215, 16;
	setp.ne.s32 	%p58, %r215, %r218;
	@%p58 bra 	$L__BB1_57;
$L__BB1_58:
	setp.eq.s32 	%p59, %r53, 0;
	@%p59 bra 	$L__BB1_67;
	and.b32  	%r64, %r86, 7;
	setp.lt.u32 	%p60, %r53, 8;
	@%p60 bra 	$L__BB1_61;
	mul.wide.u32 	%rd111, %r218, 4;
	add.s64 	%rd112, %rd1, %rd111;
	ld.local.f32 	%f98, [%rd112];
	setp.gt.f32 	%p61, %f98, %f122;
	selp.f32 	%f99, %f98, %f122, %p61;
	selp.b32 	%r175, %r218, %r229, %p61;
	add.s32 	%r176, %r218, 1;
	ld.local.f32 	%f100, [%rd112+4];
	setp.gt.f32 	%p62, %f100, %f99;
	selp.f32 	%f101, %f100, %f99, %p62;
	selp.b32 	%r177, %r176, %r175, %p62;
	add.s32 	%r178, %r218, 2;
	ld.local.f32 	%f102, [%rd112+8];
	setp.gt.f32 	%p63, %f102, %f101;
	selp.f32 	%f103, %f102, %f101, %p63;
	selp.b32 	%r179, %r178, %r177, %p63;
	add.s32 	%r180, %r218, 3;
	ld.local.f32 	%f104, [%rd112+12];
	setp.gt.f32 	%p64, %f104, %f103;
	selp.f32 	%f105, %f104, %f103, %p64;
	selp.b32 	%r181, %r180, %r179, %p64;
	add.s32 	%r182, %r218, 4;
	ld.local.f32 	%f106, [%rd112+16];
	setp.gt.f32 	%p65, %f106, %f105;
	selp.f32 	%f107, %f106, %f105, %p65;
	selp.b32 	%r183, %r182, %r181, %p65;
	add.s32 	%r184, %r218, 5;
	ld.local.f32 	%f108, [%rd112+20];
	setp.gt.f32 	%p66, %f108, %f107;
	selp.f32 	%f109, %f108, %f107, %p66;
	selp.b32 	%r185, %r184, %r183, %p66;
	add.s32 	%r186, %r218, 6;
	ld.local.f32 	%f110, [%rd112+24];
	setp.gt.f32 	%p67, %f110, %f109;
	selp.f32 	%f111, %f110, %f109, %p67;
	selp.b32 	%r187, %r186, %r185, %p67;
	add.s32 	%r188, %r218, 7;
	ld.local.f32 	%f112, [%rd112+28];
	setp.gt.f32 	%p68, %f112, %f111;
	selp.f32 	%f122, %f112, %f111, %p68;
	selp.b32 	%r229, %r188, %r187, %p68;
	add.s32 	%r218, %r218, 8;
$L__BB1_61:
	setp.eq.s32 	%p69, %r64, 0;
	@%p69 bra 	$L__BB1_67;
	and.b32  	%r70, %r86, 3;
	setp.lt.u32 	%p70, %r64, 4;
	@%p70 bra 	$L__BB1_64;
	mul.wide.u32 	%rd113, %r218, 4;
	add.s64 	%rd114, %rd1, %rd113;
	ld.local.f32 	%f113, [%rd114];
	setp.gt.f32 	%p71, %f113, %f122;
	selp.f32 	%f114, %f113, %f122, %p71;
	selp.b32 	%r190, %r218, %r229, %p71;
	add.s32 	%r191, %r218, 1;
	ld.local.f32 	%f115, [%rd114+4];
	setp.gt.f32 	%p72, %f115, %f114;
	selp.f32 	%f116, %f115, %f114, %p72;
	selp.b32 	%r192, %r191, %r190, %p72;
	add.s32 	%r193, %r218, 2;
	ld.local.f32 	%f117, [%rd114+8];
	setp.gt.f32 	%p73, %f117, %f116;
	selp.f32 	%f118, %f117, %f116, %p73;
	selp.b32 	%r194, %r193, %r192, %p73;
	add.s32 	%r195, %r218, 3;
	ld.local.f32 	%f119, [%rd114+12];
	setp.gt.f32 	%p74, %f119, %f118;
	selp.f32 	%f122, %f119, %f118, %p74;
	selp.b32 	%r229, %r195, %r194, %p74;
	add.s32 	%r218, %r218, 4;
$L__BB1_64:
	setp.eq.s32 	%p75, %r70, 0;
	@%p75 bra 	$L__BB1_67;
	mul.wide.u32 	%rd115, %r218, 4;
	add.s64 	%rd124, %rd1, %rd115;
	neg.s32 	%r226, %r70;
$L__BB1_66:
	.pragma "nounroll";
	ld.local.f32 	%f120, [%rd124];
	setp.gt.f32 	%p76, %f120, %f122;
	selp.f32 	%f122, %f120, %f122, %p76;
	selp.b32 	%r229, %r218, %r229, %p76;
	add.s32 	%r218, %r218, 1;
	add.s64 	%rd124, %rd124, 4;
	add.s32 	%r226, %r226, 1;
	setp.ne.s32 	%p77, %r226, 0;
	@%p77 bra 	$L__BB1_66;
$L__BB1_67:
	cvta.to.global.u64 	%rd116, %rd31;
	mul.wide.s32 	%rd117, %r1, 4;
	add.s64 	%rd118, %rd116, %rd117;
	st.global.u32 	[%rd118], %r229;
$L__BB1_68:
	ret;

}


// ===== COMPILED SASS (sm_100) =====

	.target	sm_100

	.elftype	@"ET_EXEC"


//--------------------- .note.nv.tkinfo           --------------------------
	.section	.note.nv.tkinfo,"",@"SHT_NOTE"
	.sectionflags	@"SHF_NOTE_NV_TKINFO"
	.tkinfo
        /*0018*/ 	.word	0x00000002
        /*0030*/ 	.string	""
        /*0030*/ 	.string	"ptxas"
        /*0030*/ 	.string	"Cuda compilation tools, release 13.0, V13.0.88"
        /*0030*/ 	.string	"Build cuda_13.0.r13.0/compiler.36424714_0"
        /*0030*/ 	.string	"-arch sm_100 -m 64 "



//--------------------- .note.nv.cuinfo           --------------------------
	.section	.note.nv.cuinfo,"",@"SHT_NOTE"
	.sectionflags	@"SHF_NOTE_NV_CUINFO"
        /*0018*/ 	.short	0x0002
        /*001a*/ 	.short	0x0064
        /*001c*/ 	.short	0x0082
	.zero		2


//--------------------- .nv.info                  --------------------------
	.section	.nv.info,"",@"SHT_CUDA_INFO"
	.align	4


	//----- nvinfo : EIATTR_REGCOUNT
	.align		4
        /*0000*/ 	.byte	0x04, 0x2f
        /*0002*/ 	.short	(.L_1 - .L_0)
	.align		4
.L_0:
        /*0004*/ 	.word	index@(_Z25euclidean_distance_kernelPiS_Pfiii)
        /*0008*/ 	.word	0x0000001c


	//----- nvinfo : EIATTR_FRAME_SIZE
	.align		4
.L_1:
        /*000c*/ 	.byte	0x04, 0x11
        /*000e*/ 	.short	(.L_3 - .L_2)
	.align		4
.L_2:
        /*0010*/ 	.word	index@($__internal_1_$__cuda_sm20_sqrt_rn_f32_slowpath)
        /*0014*/ 	.word	0x00000000


	//----- nvinfo : EIATTR_FRAME_SIZE
	.align		4
.L_3:
        /*0018*/ 	.byte	0x04, 0x11
        /*001a*/ 	.short	(.L_5 - .L_4)
	.align		4
.L_4:
        /*001c*/ 	.word	index@(_Z25euclidean_distance_kernelPiS_Pfiii)
        /*0020*/ 	.word	0x00000000


	//----- nvinfo : EIATTR_REGCOUNT
	.align		4
.L_5:
        /*0024*/ 	.byte	0x04, 0x2f
        /*0026*/ 	.short	(.L_7 - .L_6)
	.align		4
.L_6:
        /*0028*/ 	.word	index@(_Z22weighted_voting_kernelPfPiS0_iiiiS_S0_)
        /*002c*/ 	.word	0x00000020


	//----- nvinfo : EIATTR_FRAME_SIZE
	.align		4
.L_7:
        /*0030*/ 	.byte	0x04, 0x11
        /*0032*/ 	.short	(.L_9 - .L_8)
	.align		4
.L_8:
        /*0034*/ 	.word	index@($__internal_0_$__cuda_sm20_dblrcp_rn_slowpath_v3)
        /*0038*/ 	.word	0x00000028


	//----- nvinfo : EIATTR_FRAME_SIZE
	.align		4
.L_9:
        /*003c*/ 	.byte	0x04, 0x11
        /*003e*/ 	.short	(.L_11 - .L_10)
	.align		4
.L_10:
        /*0040*/ 	.word	index@(_Z22weighted_voting_kernelPfPiS0_iiiiS_S0_)
        /*0044*/ 	.word	0x00000028


	//----- nvinfo : EIATTR_MIN_STACK_SIZE
	.align		4
.L_11:
        /*0048*/ 	.byte	0x04, 0x12
        /*004a*/ 	.short	(.L_13 - .L_12)
	.align		4
.L_12:
        /*004c*/ 	.word	index@(_Z22weighted_voting_kernelPfPiS0_iiiiS_S0_)
        /*0050*/ 	.word	0x00000028


	//----- nvinfo : EIATTR_MIN_STACK_SIZE
	.align		4
.L_13:
        /*0054*/ 	.byte	0x04, 0x12
        /*0056*/ 	.short	(.L_15 - .L_14)
	.align		4
.L_14:
        /*0058*/ 	.word	index@(_Z25euclidean_distance_kernelPiS_Pfiii)
        /*005c*/ 	.word	0x00000000
.L_15:


//--------------------- .nv.compat                --------------------------
	.section	.nv.compat,"",@"SHT_CUDA_COMPAT_INFO"
	.align	4
        /*0000*/ 	.byte	0x02, 0x09, 0x00, 0x00, 0x02, 0x02, 0x01, 0x00, 0x02, 0x05, 0x05, 0x00, 0x03, 0x07, 0x01, 0x01
        /*0010*/ 	.byte	0x02, 0x03, 0x00, 0x00, 0x02, 0x06, 0x01, 0x00, 0x04, 0x0b, 0x08, 0x00, 0x01, 0x00, 0x00, 0x00
        /*0020*/ 	.byte	0x00, 0x00, 0x00, 0x00


//--------------------- .nv.info._Z22weighted_voting_kernelPfPiS0_iiiiS_S0_ --------------------------
	.section	.nv.info._Z22weighted_voting_kernelPfPiS0_iiiiS_S0_,"",@"SHT_CUDA_INFO"
	.sectionflags	@""
	.align	4


	//----- nvinfo : EIATTR_CUDA_API_VERSION
	.align		4
        /*0000*/ 	.byte	0x04, 0x37
        /*0002*/ 	.short	(.L_17 - .L_16)
.L_16:
        /*0004*/ 	.word	0x00000082


	//----- nvinfo : EIATTR_KPARAM_INFO
	.align		4
.L_17:
        /*0008*/ 	.byte	0x04, 0x17
        /*000a*/ 	.short	(.L_19 - .L_18)
.L_18:
        /*000c*/ 	.word	0x00000000
        /*0010*/ 	.short	0x0008
        /*0012*/ 	.short	0x0030
        /*0014*/ 	.byte	0x00, 0xf5, 0x21, 0x00


	//----- nvinfo : EIATTR_KPARAM_INFO
	.align		4
.L_19:
        /*0018*/ 	.byte	0x04, 0x17
        /*001a*/ 	.short	(.L_21 - .L_20)
.L_20:
        /*001c*/ 	.word	0x00000000
        /*0020*/ 	.short	0x0007
        /*0022*/ 	.short	0x0028
        /*0024*/ 	.byte	0x00, 0xf5, 0x21, 0x00


	//----- nvinfo : EIATTR_KPARAM_INFO
	.align		4
.L_21:
        /*0028*/ 	.byte	0x04, 0x17
        /*002a*/ 	.short	(.L_23 - .L_22)
.L_22:
        /*002c*/ 	.word	0x00000000
        /*0030*/ 	.short	0x0006
        /*0032*/ 	.short	0x0024
        /*0034*/ 	.byte	0x00, 0xf0, 0x11, 0x00


	//----- nvinfo : EIATTR_KPARAM_INFO
	.align		4
.L_23:
        /*0038*/ 	.byte	0x04, 0x17
        /*003a*/ 	.short	(.L_25 - .L_24)
.L_24:
        /*003c*/ 	.word	0x00000000
        /*0040*/ 	.short	0x0005
        /*0042*/ 	.short	0x0020
        /*0044*/ 	.byte	0x00, 0xf0, 0x11, 0x00


	//----- nvinfo : EIATTR_KPARAM_INFO
	.align		4
.L_25:
        /*0048*/ 	.byte	0x04, 0x17
        /*004a*/ 	.short	(.L_27 - .L_26)
.L_26:
        /*004c*/ 	.word	0x00000000
        /*0050*/ 	.short	0x0004
        /*0052*/ 	.short	0x001c
        /*0054*/ 	.byte	0x00, 0xf0, 0x11, 0x00


	//----- nvinfo : EIATTR_KPARAM_INFO
	.align		4
.L_27:
        /*0058*/ 	.byte	0x04, 0x17
        /*005a*/ 	.short	(.L_29 - .L_28)
.L_28:
        /*005c*/ 	.word	0x00000000
        /*0060*/ 	.short	0x0003
        /*0062*/ 	.short	0x0018
        /*0064*/ 	.byte	0x00, 0xf0, 0x11, 0x00


	//----- nvinfo : EIATTR_KPARAM_INFO
	.align		4
.L_29:
        /*0068*/ 	.byte	0x04, 0x17
        /*006a*/ 	.short	(.L_31 - .L_30)
.L_30:
        /*006c*/ 	.word	0x00000000
        /*0070*/ 	.short	0x0002
        /*0072*/ 	.short	0x0010
        /*0074*/ 	.byte	0x00, 0xf5, 0x21, 0x00


	//----- nvinfo : EIATTR_KPARAM_INFO
	.align		4
.L_31:
        /*0078*/ 	.byte	0x04, 0x17
        /*007a*/ 	.short	(.L_33 - .L_32)
.L_32:
        /*007c*/ 	.word	0x00000000
        /*0080*/ 	.short	0x0001
        /*0082*/ 	.short	0x0008
        /*0084*/ 	.byte	0x00, 0xf5, 0x21, 0x00


	//----- nvinfo : EIATTR_KPARAM_INFO
	.align		4
.L_33:
        /*0088*/ 	.byte	0x04, 0x17
        /*008a*/ 	.short	(.L_35 - .L_34)
.L_34:
        /*008c*/ 	.word	0x00000000
        /*0090*/ 	.short	0x0000
        /*0092*/ 	.short	0x0000
        /*0094*/ 	.byte	0x00, 0xf5, 0x21, 0x00


	//----- nvinfo : EIATTR_SPARSE_MMA_MASK
	.align		4
.L_35:
        /*0098*/ 	.byte	0x03, 0x50
        /*009a*/ 	.short	0x0000


	//----- nvinfo : EIATTR_MAXREG_COUNT
	.align		4
        /*009c*/ 	.byte	0x03, 0x1b
        /*009e*/ 	.short	0x00ff


	//----- nvinfo : EIATTR_MERCURY_ISA_VERSION
	.align		4
        /*00a0*/ 	.byte	0x03, 0x5f
        /*00a2*/ 	.short	0x0101


	//----- nvinfo : EIATTR_VRC_CTA_INIT_COUNT
	.align		4
        /*00a4*/ 	.byte	0x02, 0x4a
	.zero		1
	.zero		1


	//----- nvinfo : EIATTR_EXIT_INSTR_OFFSETS
	.align		4
        /*00a8*/ 	.byte	0x04, 0x1c
        /*00aa*/ 	.short	(.L_37 - .L_36)


	//   ....[0]....
.L_36:
        /*00ac*/ 	.word	0x00000080


	//   ....[1]....
        /*00b0*/ 	.word	0x00003600


	//----- nvinfo : EIATTR_CRS_STACK_SIZE
	.align		4
.L_37:
        /*00b4*/ 	.byte	0x04, 0x1e
        /*00b6*/ 	.short	(.L_39 - .L_38)
.L_38:
        /*00b8*/ 	.word	0x00000000


	//----- nvinfo : EIATTR_CBANK_PARAM_SIZE
	.align		4
.L_39:
        /*00bc*/ 	.byte	0x03, 0x19
        /*00be*/ 	.short	0x0038


	//----- nvinfo : EIATTR_PARAM_CBANK
	.align		4
        /*00c0*/ 	.byte	0x04, 0x0a
        /*00c2*/ 	.short	(.L_41 - .L_40)
	.align		4
.L_40:
        /*00c4*/ 	.word	index@(.nv.constant0._Z22weighted_voting_kernelPfPiS0_iiiiS_S0_)
        /*00c8*/ 	.short	0x0380
        /*00ca*/ 	.short	0x0038


	//----- nvinfo : EIATTR_SW_WAR
	.align		4
.L_41:
        /*00cc*/ 	.byte	0x04, 0x36
        /*00ce*/ 	.short	(.L_43 - .L_42)
.L_42:
        /*00d0*/ 	.word	0x00000008
.L_43:


//--------------------- .nv.info._Z25euclidean_distance_kernelPiS_Pfiii --------------------------
	.section	.nv.info._Z25euclidean_distance_kernelPiS_Pfiii,"",@"SHT_CUDA_INFO"
	.sectionflags	@""
	.align	4


	//----- nvinfo : EIATTR_CUDA_API_VERSION
	.align		4
        /*0000*/ 	.byte	0x04, 0x37
        /*0002*/ 	.short	(.L_45 - .L_44)
.L_44:
        /*0004*/ 	.word	0x00000082


	//----- nvinfo : EIATTR_KPARAM_INFO
	.align		4
.L_45:
        /*0008*/ 	.byte	0x04, 0x17
        /*000a*/ 	.short	(.L_47 - .L_46)
.L_46:
        /*000c*/ 	.word	0x00000000
        /*0010*/ 	.short	0x0005
        /*0012*/ 	.short	0x0020
        /*0014*/ 	.byte	0x00, 0xf0, 0x11, 0x00


	//----- nvinfo : EIATTR_KPARAM_INFO
	.align		4
.L_47:
        /*0018*/ 	.byte	0x04, 0x17
        /*001a*/ 	.short	(.L_49 - .L_48)
.L_48:
        /*001c*/ 	.word	0x00000000
        /*0020*/ 	.short	0x0004
        /*0022*/ 	.short	0x001c
        /*0024*/ 	.byte	0x00, 0xf0, 0x11, 0x00


	//----- nvinfo : EIATTR_KPARAM_INFO
	.align		4
.L_49:
        /*0028*/ 	.byte	0x04, 0x17
        /*002a*/ 	.short	(.L_51 - .L_50)
.L_50:
        /*002c*/ 	.word	0x00000000
        /*0030*/ 	.short	0x0003
        /*0032*/ 	.short	0x0018
        /*0034*/ 	.byte	0x00, 0xf0, 0x11, 0x00


	//----- nvinfo : EIATTR_KPARAM_INFO
	.align		4
.L_51:
        /*0038*/ 	.byte	0x04, 0x17
        /*003a*/ 	.short	(.L_53 - .L_52)
.L_52:
        /*003c*/ 	.word	0x00000000
        /*0040*/ 	.short	0x0002
        /*0042*/ 	.short	0x0010
        /*0044*/ 	.byte	0x00, 0xf5, 0x21, 0x00


	//----- nvinfo : EIATTR_KPARAM_INFO
	.align		4
.L_53:
        /*0048*/ 	.byte	0x04, 0x17
        /*004a*/ 	.short	(.L_55 - .L_54)
.L_54:
        /*004c*/ 	.word	0x00000000
        /*0050*/ 	.short	0x0001
        /*0052*/ 	.short	0x0008
        /*0054*/ 	.byte	0x00, 0xf5, 0x21, 0x00


	//----- nvinfo : EIATTR_KPARAM_INFO
	.align		4
.L_55:
        /*0058*/ 	.byte	0x04, 0x17
        /*005a*/ 	.short	(.L_57 - .L_56)
.L_56:
        /*005c*/ 	.word	0x00000000
        /*0060*/ 	.short	0x0000
        /*0062*/ 	.short	0x0000
        /*0064*/ 	.byte	0x00, 0xf5, 0x21, 0x00


	//----- nvinfo : EIATTR_SPARSE_MMA_MASK
	.align		4
.L_57:
        /*0068*/ 	.byte	0x03, 0x50
        /*006a*/ 	.short	0x0000


	//----- nvinfo : EIATTR_MAXREG_COUNT
	.align		4
        /*006c*/ 	.byte	0x03, 0x1b
        /*006e*/ 	.short	0x00ff


	//----- nvinfo : EIATTR_MERCURY_ISA_VERSION
	.align		4
        /*0070*/ 	.byte	0x03, 0x5f
        /*0072*/ 	.short	0x0101


	//----- nvinfo : EIATTR_VRC_CTA_INIT_COUNT
	.align		4
        /*0074*/ 	.byte	0x02, 0x4a
	.zero		1
	.zero		1


	//----- nvinfo : EIATTR_EXIT_INSTR_OFFSETS
	.align		4
        /*0078*/ 	.byte	0x04, 0x1c
        /*007a*/ 	.short	(.L_59 - .L_58)


	//   ....[0]....
.L_58:
        /*007c*/ 	.word	0x00000090


	//   ....[1]....
        /*0080*/ 	.word	0x00000c40


	//----- nvinfo : EIATTR_CRS_STACK_SIZE
	.align		4
.L_59:
        /*0084*/ 	.byte	0x04, 0x1e
        /*0086*/ 	.short	(.L_61 - .L_60)
.L_60:
        /*0088*/ 	.word	0x00000000


	//----- nvinfo : EIATTR_CBANK_PARAM_SIZE
	.align		4
.L_61:
        /*008c*/ 	.byte	0x03, 0x19
        /*008e*/ 	.short	0x0024


	//----- nvinfo : EIATTR_PARAM_CBANK
	.align		4
        /*0090*/ 	.byte	0x04, 0x0a
        /*0092*/ 	.short	(.L_63 - .L_62)
	.align		4
.L_62:
        /*0094*/ 	.word	index@(.nv.constant0._Z25euclidean_distance_kernelPiS_Pfiii)
        /*0098*/ 	.short	0x0380
        /*009a*/ 	.short	0x0024


	//----- nvinfo : EIATTR_SW_WAR
	.align		4
.L_63:
        /*009c*/ 	.byte	0x04, 0x36
        /*009e*/ 	.short	(.L_65 - .L_64)
.L_64:
        /*00a0*/ 	.word	0x00000008
.L_65:


//--------------------- .nv.callgraph             --------------------------
	.section	.nv.callgraph,"",@"SHT_CUDA_CALLGRAPH"
	.align	4
	.sectionentsize	8
	.align		4
        /*0000*/ 	.word	0x00000000
	.align		4
        /*0004*/ 	.word	0xffffffff
	.align		4
        /*0008*/ 	.word	0x00000000
	.align		4
        /*000c*/ 	.word	0xfffffffe
	.align		4
        /*0010*/ 	.word	0x00000000
	.align		4
        /*0014*/ 	.word	0xfffffffd
	.align		4
        /*0018*/ 	.word	0x00000000
	.align		4
        /*001c*/ 	.word	0xfffffffc


//--------------------- .text._Z22weighted_voting_kernelPfPiS0_iiiiS_S0_ --------------------------
	.section	.text._Z22weighted_voting_kernelPfPiS0_iiiiS_S0_,"ax",@progbits
	.align	128
        .global         _Z22weighted_voting_kernelPfPiS0_iiiiS_S0_
        .type           _Z22weighted_voting_kernelPfPiS0_iiiiS_S0_,@function
        .size           _Z22weighted_voting_kernelPfPiS0_iiiiS_S0_,(.L_x_77 - _Z22weighted_voting_kernelPfPiS0_iiiiS_S0_)
        .other          _Z22weighted_voting_kernelPfPiS0_iiiiS_S0_,@"STO_CUDA_ENTRY STV_DEFAULT"
_Z22weighted_voting_kernelPfPiS0_iiiiS_S0_:
.text._Z22weighted_voting_kernelPfPiS0_iiiiS_S0_:
[----:B------:R-:W0:Y:S01]  /*0000*/  LDC R1, c[0x0][0x37c] ;  /* 0x0000df00ff017b82 */ /* 0x000e220000000800 */
[----:B------:R-:W1:Y:S07]  /*0010*/  S2R R3, SR_TID.X ;  /* 0x0000000000037919 */ /* 0x000e6e0000002100 */
[----:B------:R-:W1:Y:S01]  /*0020*/  S2UR UR4, SR_CTAID.X ;  /* 0x00000000000479c3 */ /* 0x000e620000002500 */
[----:B------:R-:W2:Y:S01]  /*0030*/  LDCU UR5, c[0x0][0x398] ;  /* 0x00007300ff0577ac */ /* 0x000ea20008000800 */
[----:B0-----:R-:W-:-:S06]  /*0040*/  VIADD R1, R1, 0xffffffd8 ;  /* 0xffffffd801017836 */ /* 0x001fcc0000000000 */
[----:B------:R-:W1:Y:S02]  /*0050*/  LDC R2, c[0x0][0x360] ;  /* 0x0000d800ff027b82 */ /* 0x000e640000000800 */
[----:B-1----:R-:W-:-:S05]  /*0060*/  IMAD R2, R2, UR4, R3 ;  /* 0x0000000402027c24 */ /* 0x002fca000f8e0203 */
[----:B--2---:R-:W-:-:S13]  /*0070*/  ISETP.GE.AND P0, PT, R2, UR5, PT ;  /* 0x0000000502007c0c */ /* 0x004fda000bf06270 */
[----:B------:R-:W-:Y:S05]  /*0080*/  @P0 EXIT ;  /* 0x000000000000094d */ /* 0x000fea0003800000 */
[----:B------:R-:W0:Y:S01]  /*0090*/  LDC R17, c[0x0][0x3a0] ;  /* 0x0000e800ff117b82 */ /* 0x000e220000000800 */
[----:B------:R-:W1:Y:S07]  /*00a0*/  LDCU.64 UR6, c[0x0][0x358] ;  /* 0x00006b00ff0677ac */ /* 0x000e6e0008000a00 */
[----:B------:R-:W2:Y:S08]  /*00b0*/  LDC.64 R10, c[0x0][0x3a8] ;  /* 0x0000ea00ff0a7b82 */ /* 0x000eb00000000a00 */
[----:B------:R-:W3:Y:S01]  /*00c0*/  LDC.64 R8, c[0x0][0x3b0] ;  /* 0x0000ec00ff087b82 */ /* 0x000ee20000000a00 */
[----:B0-----:R-:W-:Y:S01]  /*00d0*/  ISETP.GE.AND P0, PT, R17, 0x1, PT ;  /* 0x000000011100780c */ /* 0x001fe20003f06270 */
[----:B------:R-:W-:-:S04]  /*00e0*/  IMAD R3, R2, R17, RZ ;  /* 0x0000001102037224 */ /* 0x000fc800078e02ff */
[----:B--2---:R-:W-:-:S04]  /*00f0*/  IMAD.WIDE R10, R3, 0x4, R10 ;  /* 0x00000004030a7825 */ /* 0x004fc800078e020a */
[----:B---3--:R-:W-:-:S04]  /*0100*/  IMAD.WIDE R8, R3, 0x4, R8 ;  /* 0x0000000403087825 */ /* 0x008fc800078e0208 */
[----:B-1----:R-:W-:Y:S05]  /*0110*/  @!P0 BRA `(.L_x_0) ;  /* 0x0000000400108947 */ /* 0x002fea0003800000 */
[C---:B------:R-:W-:Y:S01]  /*0120*/  ISETP.GE.U32.AND P1, PT, R17.reuse, 0x8, PT ;  /* 0x000000081100780c */ /* 0x040fe20003f26070 */
[----:B------:R-:W-:Y:S01]  /*0130*/  IMAD.MOV.U32 R5, RZ, RZ, RZ ;  /* 0x000000ffff057224 */ /* 0x000fe200078e00ff */
[----:B------:R-:W-:-:S04]  /*0140*/  LOP3.LUT R0, R17, 0x7, RZ, 0xc0, !PT ;  /* 0x0000000711007812 */ /* 0x000fc800078ec0ff */
[----:B------:R-:W-:-:S07]  /*0150*/  ISETP.NE.AND P2, PT, R0, RZ, PT ;  /* 0x000000ff0000720c */ /* 0x000fce0003f45270 */
[----:B------:R-:W-:Y:S06]  /*0160*/  @!P1 BRA `(.L_x_1) ;  /* 0x0000000000649947 */ /* 0x000fec0003800000 */
[----:B------:R-:W-:Y:S01]  /*0170*/  LOP3.LUT R5, R17, 0x7ffffff8, RZ, 0xc0, !PT ;  /* 0x7ffffff811057812 */ /* 0x000fe200078ec0ff */
[----:B------:R-:W-:Y:S02]  /*0180*/  IMAD.MOV.U32 R15, RZ, RZ, RZ ;  /* 0x000000ffff0f7224 */ /* 0x000fe400078e00ff */
[----:B------:R-:W-:Y:S02]  /*0190*/  IMAD.MOV.U32 R19, RZ, RZ, 0x501502f9 ;  /* 0x501502f9ff137424 */ /* 0x000fe400078e00ff */
[----:B------:R-:W-:-:S07]  /*01a0*/  IMAD.MOV.U32 R21, RZ, RZ, -0x1 ;  /* 0xffffffffff157424 */ /* 0x000fce00078e00ff */
.L_x_2:
[----:B0-----:R-:W-:-:S04]  /*01b0*/  IMAD.WIDE.U32 R6, R15, 0x4, R10 ;  /* 0x000000040f067825 */ /* 0x001fc800078e000a */
[C---:B------:R-:W-:Y:S01]  /*01c0*/  IMAD.WIDE.U32 R12, R15.reuse, 0x4, R8 ;  /* 0x000000040f0c7825 */ /* 0x040fe200078e0008 */
[----:B------:R0:W-:Y:S03]  /*01d0*/  STG.E desc[UR6][R6.64], R19 ;  /* 0x0000001306007986 */ /* 0x0001e6000c101906 */
[----:B------:R-:W-:Y:S01]  /*01e0*/  VIADD R15, R15, 0x8 ;  /* 0x000000080f0f7836 */ /* 0x000fe20000000000 */
[----:B------:R0:W-:Y:S04]  /*01f0*/  STG.E desc[UR6][R12.64], R21 ;  /* 0x000000150c007986 */ /* 0x0001e8000c101906 */
[----:B------:R0:W-:Y:S01]  /*0200*/  STG.E desc[UR6][R6.64+0x4], R19 ;  /* 0x0000041306007986 */ /* 0x0001e2000c101906 */
[----:B------:R-:W-:-:S03]  /*0210*/  ISETP.NE.AND P1, PT, R15, R5, PT ;  /* 0x000000050f00720c */ /* 0x000fc60003f25270 */
[----:B------:R0:W-:Y:S04]  /*0220*/  STG.E desc[UR6][R12.64+0x4], R21 ;  /* 0x000004150c007986 */ /* 0x0001e8000c101906 */
        /* <DEDUP_REMOVED lines=11> */
[----:B------:R0:W-:Y:S01]  /*02e0*/  STG.E desc[UR6][R12.64+0x1c], R21 ;  /* 0x00001c150c007986 */ /* 0x0001e2000c101906 */
[----:B------:R-:W-:Y:S05]  /*02f0*/  @P1 BRA `(.L_x_2) ;  /* 0xfffffffc00ac1947 */ /* 0x000fea000383ffff */
.L_x_1:
[----:B------:R-:W-:Y:S05]  /*0300*/  @!P2 BRA `(.L_x_0) ;  /* 0x000000000094a947 */ /* 0x000fea0003800000 */
[----:B------:R-:W-:Y:S02]  /*0310*/  ISETP.GE.U32.AND P1, PT, R0, 0x4, PT ;  /* 0x000000040000780c */ /* 0x000fe40003f26070 */
[----:B------:R-:W-:-:S04]  /*0320*/  LOP3.LUT R4, R17, 0x3, RZ, 0xc0, !PT ;  /* 0x0000000311047812 */ /* 0x000fc800078ec0ff */
[----:B------:R-:W-:-:S07]  /*0330*/  ISETP.NE.AND P2, PT, R4, RZ, PT ;  /* 0x000000ff0400720c */ /* 0x000fce0003f45270 */
[----:B------:R-:W-:Y:S06]  /*0340*/  @!P1 BRA `(.L_x_3) ;  /* 0x0000000000349947 */ /* 0x000fec0003800000 */
[----:B------:R-:W-:Y:S02]  /*0350*/  IMAD.MOV.U32 R15, RZ, RZ, 0x501502f9 ;  /* 0x501502f9ff0f7424 */ /* 0x000fe400078e00ff */
[----:B0-----:R-:W-:-:S04]  /*0360*/  IMAD.WIDE.U32 R6, R5, 0x4, R10 ;  /* 0x0000000405067825 */ /* 0x001fc800078e000a */
[----:B------:R-:W-:Y:S01]  /*0370*/  IMAD.MOV.U32 R19, RZ, RZ, -0x1 ;  /* 0xffffffffff137424 */ /* 0x000fe200078e00ff */
[----:B------:R1:W-:Y:S01]  /*0380*/  STG.E desc[UR6][R6.64], R15 ;  /* 0x0000000f06007986 */ /* 0x0003e2000c101906 */
[----:B------:R-:W-:-:S04]  /*0390*/  IMAD.WIDE.U32 R12, R5, 0x4, R8 ;  /* 0x00000004050c7825 */ /* 0x000fc800078e0008 */
[----:B------:R-:W-:Y:S01]  /*03a0*/  VIADD R5, R5, 0x4 ;  /* 0x0000000405057836 */ /* 0x000fe20000000000 */
[----:B------:R1:W-:Y:S04]  /*03b0*/  STG.E desc[UR6][R12.64], R19 ;  /* 0x000000130c007986 */ /* 0x0003e8000c101906 */
[----:B------:R1:W-:Y:S04]  /*03c0*/  STG.E desc[UR6][R6.64+0x4], R15 ;  /* 0x0000040f06007986 */ /* 0x0003e8000c101906 */
[----:B------:R1:W-:Y:S04]  /*03d0*/  STG.E desc[UR6][R12.64+0x4], R19 ;  /* 0x000004130c007986 */ /* 0x0003e8000c101906 */
[----:B------:R1:W-:Y:S04]  /*03e0*/  STG.E desc[UR6][R6.64+0x8], R15 ;  /* 0x0000080f06007986 */ /* 0x0003e8000c101906 */
[----:B------:R1:W-:Y:S04]  /*03f0*/  STG.E desc[UR6][R12.64+0x8], R19 ;  /* 0x000008130c007986 */ /* 0x0003e8000c101906 */
[----:B------:R1:W-:Y:S04]  /*0400*/  STG.E desc[UR6][R6.64+0xc], R15 ;  /* 0x00000c0f06007986 */ /* 0x0003e8000c101906 */
[----:B------:R1:W-:Y:S02]  /*0410*/  STG.E desc[UR6][R12.64+0xc], R19 ;  /* 0x00000c130c007986 */ /* 0x0003e4000c101906 */
.L_x_3:
[----:B------:R-:W-:Y:S05]  /*0420*/  @!P2 BRA `(.L_x_0) ;  /* 0x00000000004ca947 */ /* 0x000fea0003800000 */
[----:B------:R-:W-:Y:S02]  /*0430*/  LOP3.LUT R0, R17, 0x1, RZ, 0xc0, !PT ;  /* 0x0000000111007812 */ /* 0x000fe400078ec0ff */
[----:B------:R-:W-:Y:S02]  /*0440*/  ISETP.NE.AND P1, PT, R4, 0x1, PT ;  /* 0x000000010400780c */ /* 0x000fe40003f25270 */
[----:B------:R-:W-:-:S13]  /*0450*/  ISETP.NE.U32.AND P2, PT, R0, 0x1, PT ;  /* 0x000000010000780c */ /* 0x000fda0003f45070 */
[----:B0-----:R-:W-:Y:S01]  /*0460*/  @!P2 IMAD.MOV.U32 R21, RZ, RZ, 0x501502f9 ;  /* 0x501502f9ff15a424 */ /* 0x001fe200078e00ff */
[----:B------:R-:W-:Y:S01]  /*0470*/  @!P2 MOV R23, 0xffffffff ;  /* 0xffffffff0017a802 */ /* 0x000fe20000000f00 */
[----:B------:R-:W-:Y:S06]  /*0480*/  @!P1 BRA `(.L_x_4) ;  /* 0x0000000000249947 */ /* 0x000fec0003800000 */
[----:B-1----:R-:W-:Y:S02]  /*0490*/  IMAD.MOV.U32 R15, RZ, RZ, 0x501502f9 ;  /* 0x501502f9ff0f7424 */ /* 0x002fe400078e00ff */
[----:B------:R-:W-:-:S04]  /*04a0*/  IMAD.WIDE.U32 R6, R5, 0x4, R10 ;  /* 0x0000000405067825 */ /* 0x000fc800078e000a */
[----:B------:R-:W-:Y:S01]  /*04b0*/  IMAD.MOV.U32 R19, RZ, RZ, -0x1 ;  /* 0xffffffffff137424 */ /* 0x000fe200078e00ff */
[----:B------:R0:W-:Y:S01]  /*04c0*/  STG.E desc[UR6][R6.64], R15 ;  /* 0x0000000f06007986 */ /* 0x0001e2000c101906 */
[----:B------:R-:W-:-:S04]  /*04d0*/  IMAD.WIDE.U32 R12, R5, 0x4, R8 ;  /* 0x00000004050c7825 */ /* 0x000fc800078e0008 */
[----:B------:R-:W-:Y:S01]  /*04e0*/  VIADD R5, R5, 0x2 ;  /* 0x0000000205057836 */ /* 0x000fe20000000000 */
[----:B------:R0:W-:Y:S04]  /*04f0*/  STG.E desc[UR6][R12.64], R19 ;  /* 0x000000130c007986 */ /* 0x0001e8000c101906 */
[----:B------:R0:W-:Y:S04]  /*0500*/  STG.E desc[UR6][R6.64+0x4], R15 ;  /* 0x0000040f06007986 */ /* 0x0001e8000c101906 */
[----:B------:R0:W-:Y:S02]  /*0510*/  STG.E desc[UR6][R12.64+0x4], R19 ;  /* 0x000004130c007986 */ /* 0x0001e4000c101906 */
.L_x_4:
[----:B01----:R-:W-:-:S04]  /*0520*/  @!P2 IMAD.WIDE.U32 R6, R5, 0x4, R10 ;  /* 0x000000040506a825 */ /* 0x003fc800078e000a */
[----:B------:R-:W-:Y:S01]  /*0530*/  @!P2 IMAD.WIDE.U32 R4, R5, 0x4, R8 ;  /* 0x000000040504a825 */ /* 0x000fe200078e0008 */
[----:B------:R2:W-:Y:S04]  /*0540*/  @!P2 STG.E desc[UR6][R6.64], R21 ;  /* 0x000000150600a986 */ /* 0x0005e8000c101906 */
[----:B------:R2:W-:Y:S02]  /*0550*/  @!P2 STG.E desc[UR6][R4.64], R23 ;  /* 0x000000170400a986 */ /* 0x0005e4000c101906 */
.L_x_0:
[----:B------:R-:W3:Y:S02]  /*0560*/  LDC R0, c[0x0][0x39c] ;  /* 0x0000e700ff007b82 */ /* 0x000ee40000000800 */
[----:B---3--:R-:W-:-:S13]  /*0570*/  ISETP.LT.OR P0, PT, R0, 0x1, !P0 ;  /* 0x000000010000780c */ /* 0x008fda0004701670 */
[----:B------:R-:W-:Y:S05]  /*0580*/  @P0 BRA `(.L_x_5) ;  /* 0x0000000400bc0947 */ /* 0x000fea0003800000 */
[C---:B------:R-:W-:Y:S02]  /*0590*/  VIADD R0, R17.reuse, 0xfffffffe ;  /* 0xfffffffe11007836 */ /* 0x040fe40000000000 */
[C---:B--2---:R-:W-:Y:S02]  /*05a0*/  VIADD R4, R17.reuse, 0xfffffffd ;  /* 0xfffffffd11047836 */ /* 0x044fe40000000000 */
[C---:B------:R-:W-:Y:S02]  /*05b0*/  VIADD R5, R17.reuse, 0xfffffffc ;  /* 0xfffffffc11057836 */ /* 0x040fe40000000000 */
[C---:B01----:R-:W-:Y:S02]  /*05c0*/  VIADD R7, R17.reuse, 0xffffffff ;  /* 0xffffffff11077836 */ /* 0x043fe40000000000 */
[----:B------:R-:W-:-:S04]  /*05d0*/  IMAD.WIDE.U32 R14, R17, 0x4, R10 ;  /* 0x00000004110e7825 */ /* 0x000fc800078e000a */
[----:B------:R-:W-:-:S04]  /*05e0*/  IMAD.WIDE.U32 R16, R17, 0x4, R8 ;  /* 0x0000000411107825 */ /* 0x000fc800078e0008 */
[----:B------:R-:W-:-:S07]  /*05f0*/  IMAD.MOV.U32 R13, RZ, RZ, RZ ;  /* 0x000000ffff0d7224 */ /* 0x000fce00078e00ff */
.L_x_16:
[----:B-1----:R-:W0:Y:S01]  /*0600*/  LDC.64 R20, c[0x0][0x380] ;  /* 0x0000e000ff147b82 */ /* 0x002e220000000a00 */
[----:B------:R-:W1:Y:S01]  /*0610*/  LDCU UR4, c[0x0][0x39c] ;  /* 0x00007380ff0477ac */ /* 0x000e620008000800 */
[----:B------:R-:W2:Y:S01]  /*0620*/  LDG.E R6, desc[UR6][R10.64] ;  /* 0x000000060a067981 */ /* 0x000ea2000c1e1900 */
[----:B------:R-:W3:Y:S01]  /*0630*/  LDCU UR5, c[0x0][0x3a0] ;  /* 0x00007400ff0577ac */ /* 0x000ee20008000800 */
[----:B-1----:R-:W-:-:S04]  /*0640*/  IMAD R19, R2, UR4, R13 ;  /* 0x0000000402137c24 */ /* 0x002fc8000f8e020d */
[----:B0-----:R-:W-:-:S05]  /*0650*/  IMAD.WIDE R20, R19, 0x4, R20 ;  /* 0x0000000413147825 */ /* 0x001fca00078e0214 */
[----:B------:R-:W2:Y:S01]  /*0660*/  LDG.E R27, desc[UR6][R20.64] ;  /* 0x00000006141b7981 */ /* 0x000ea2000c1e1900 */
[----:B------:R-:W-:Y:S04]  /*0670*/  BSSY.RECONVERGENT B0, `(.L_x_6) ;  /* 0x000005b000007945 */ /* 0x000fe80003800200 */
[----:B------:R-:W-:Y:S01]  /*0680*/  BSSY.RELIABLE B1, `(.L_x_7) ;  /* 0x0000011000017945 */ /* 0x000fe20003800100 */
[----:B------:R-:W-:Y:S01]  /*0690*/  IMAD.MOV.U32 R29, RZ, RZ, RZ ;  /* 0x000000ffff1d7224 */ /* 0x000fe200078e00ff */
[----:B------:R-:W-:Y:S01]  /*06a0*/  MOV R18, R10 ;  /* 0x0000000a00127202 */ /* 0x000fe20000000f00 */
[----:B------:R-:W-:Y:S01]  /*06b0*/  IMAD.MOV.U32 R19, RZ, RZ, R11 ;  /* 0x000000ffff137224 */ /* 0x000fe200078e000b */
[----:B--2---:R-:W-:-:S13]  /*06c0*/  FSETP.GEU.AND P0, PT, R27, R6, PT ;  /* 0x000000061b00720b */ /* 0x004fda0003f0e000 */
[----:B---3--:R-:W-:Y:S05]  /*06d0*/  @!P0 BRA `(.L_x_8) ;  /* 0x00000000002c8947 */ /* 0x008fea0003800000 */
[----:B------:R-:W-:Y:S01]  /*06e0*/  BSSY.RELIABLE B2, `(.L_x_8) ;  /* 0x000000a000027945 */ /* 0x000fe20003800100 */
.L_x_10:
[----:B------:R-:W-:-:S05]  /*06f0*/  VIADD R29, R29, 0x1 ;  /* 0x000000011d1d7836 */ /* 0x000fca0000000000 */
[----:B------:R-:W-:-:S13]  /*0700*/  ISETP.NE.AND P0, PT, R29, UR5, PT ;  /* 0x000000051d007c0c */ /* 0x000fda000bf05270 */
[----:B------:R-:W-:Y:S05]  /*0710*/  @!P0 BREAK.RELIABLE B2 ;  /* 0x0000000000028942 */ /* 0x000fea0003800100 */
[----:B------:R-:W-:Y:S05]  /*0720*/  @!P0 BREAK.RELIABLE B1 ;  /* 0x0000000000018942 */ /* 0x000fea0003800100 */
[----:B------:R-:W-:Y:S05]  /*0730*/  @!P0 BRA `(.L_x_9) ;  /* 0x0000000400388947 */ /* 0x000fea0003800000 */
[----:B------:R-:W-:-:S05]  /*0740*/  IMAD.WIDE.U32 R18, R29, 0x4, R10 ;  /* 0x000000041d127825 */ /* 0x000fca00078e000a */
[----:B------:R-:W2:Y:S02]  /*0750*/  LDG.E R6, desc[UR6][R18.64] ;  /* 0x0000000612067981 */ /* 0x000ea4000c1e1900 */
[----:B--2---:R-:W-:-:S13]  /*0760*/  FSETP.GEU.AND P0, PT, R27, R6, PT ;  /* 0x000000061b00720b */ /* 0x004fda0003f0e000 */
[----:B------:R-:W-:Y:S05]  /*0770*/  @P0 BRA `(.L_x_10) ;  /* 0xfffffffc00dc0947 */ /* 0x000fea000383ffff */
[----:B------:R-:W-:Y:S05]  /*0780*/  BSYNC.RELIABLE B2 ;  /* 0x0000000000027941 */ /* 0x000fea0003800100 */
.L_x_8:
[----:B------:R-:W-:Y:S05]  /*0790*/  BSYNC.RELIABLE B1 ;  /* 0x0000000000017941 */ /* 0x000fea0003800100 */
.L_x_7:
[----:B------:R-:W-:Y:S01]  /*07a0*/  ISETP.GT.AND P0, PT, R7, R29, PT ;  /* 0x0000001d0700720c */ /* 0x000fe20003f04270 */
[----:B------:R-:W-:-:S12]  /*07b0*/  BSSY.RECONVERGENT B1, `(.L_x_11) ;  /* 0x0000040000017945 */ /* 0x000fd80003800200 */
[----:B------:R-:W-:Y:S05]  /*07c0*/  @!P0 BRA `(.L_x_12) ;  /* 0x0000000000f88947 */ /* 0x000fea0003800000 */
[----:B------:R-:W0:Y:S01]  /*07d0*/  LDCU UR4, c[0x0][0x3a0] ;  /* 0x00007400ff0477ac */ /* 0x000e220008000800 */
[----:B------:R-:W-:Y:S01]  /*07e0*/  IMAD.IADD R6, R7, 0x1, -R29 ;  /* 0x0000000107067824 */ /* 0x000fe200078e0a1d */
[----:B------:R-:W-:Y:S01]  /*07f0*/  BSSY.RECONVERGENT B2, `(.L_x_13) ;  /* 0x000001d000027945 */ /* 0x000fe20003800200 */
[----:B------:R-:W-:-:S03]  /*0800*/  IMAD.MOV.U32 R24, RZ, RZ, R7 ;  /* 0x000000ffff187224 */ /* 0x000fc600078e0007 */
[----:B------:R-:W-:Y:S01]  /*0810*/  LOP3.LUT P0, R6, R6, 0x3, RZ, 0xc0, !PT ;  /* 0x0000000306067812 */ /* 0x000fe2000780c0ff */
[----:B0-----:R-:W-:-:S12]  /*0820*/  IMAD.U32 R12, RZ, RZ, UR4 ;  /* 0x00000004ff0c7e24 */ /* 0x001fd8000f8e00ff */
[----:B------:R-:W-:Y:S05]  /*0830*/  @!P0 BRA `(.L_x_14) ;  /* 0x0000000000608947 */ /* 0x000fea0003800000 */
[----:B------:R-:W2:Y:S01]  /*0840*/  LDG.E R25, desc[UR6][R14.64+-0x8] ;  /* 0xfffff8060e197981 */ /* 0x000ea2000c1e1900 */
[----:B------:R-:W-:-:S05]  /*0850*/  IMAD.WIDE.U32 R22, R7, 0x4, R10 ;  /* 0x0000000407167825 */ /* 0x000fca00078e000a */
[----:B--2---:R0:W-:Y:S04]  /*0860*/  STG.E desc[UR6][R22.64], R25 ;  /* 0x0000001916007986 */ /* 0x0041e8000c101906 */
[----:B------:R-:W2:Y:S01]  /*0870*/  LDG.E R26, desc[UR6][R16.64+-0x8] ;  /* 0xfffff806101a7981 */ /* 0x000ea2000c1e1900 */
[----:B------:R-:W-:Y:S01]  /*0880*/  IMAD.WIDE.U32 R20, R7, 0x4, R8 ;  /* 0x0000000407147825 */ /* 0x000fe200078e0008 */
[----:B------:R-:W-:-:S03]  /*0890*/  ISETP.NE.AND P0, PT, R6, 0x1, PT ;  /* 0x000000010600780c */ /* 0x000fc60003f05270 */
[----:B------:R-:W-:Y:S02]  /*08a0*/  IMAD.MOV.U32 R24, RZ, RZ, R0 ;  /* 0x000000ffff187224 */ /* 0x000fe400078e0000 */
[----:B------:R-:W-:Y:S01]  /*08b0*/  IMAD.MOV.U32 R12, RZ, RZ, R7 ;  /* 0x000000ffff0c7224 */ /* 0x000fe200078e0007 */
[----:B--2---:R0:W-:Y:S07]  /*08c0*/  STG.E desc[UR6][R20.64], R26 ;  /* 0x0000001a14007986 */ /* 0x0041ee000c101906 */
[----:B------:R-:W-:Y:S05]  /*08d0*/  @!P0 BRA `(.L_x_14) ;  /* 0x0000000000388947 */ /* 0x000fea0003800000 */
[----:B0-----:R-:W2:Y:S04]  /*08e0*/  LDG.E R21, desc[UR6][R14.64+-0xc] ;  /* 0xfffff4060e157981 */ /* 0x001ea8000c1e1900 */
[----:B--2---:R1:W-:Y:S04]  /*08f0*/  STG.E desc[UR6][R14.64+-0x8], R21 ;  /* 0xfffff8150e007986 */ /* 0x0043e8000c101906 */
[----:B------:R-:W2:Y:S01]  /*0900*/  LDG.E R23, desc[UR6][R16.64+-0xc] ;  /* 0xfffff40610177981 */ /* 0x000ea2000c1e1900 */
[----:B------:R-:W-:Y:S01]  /*0910*/  ISETP.NE.AND P0, PT, R6, 0x2, PT ;  /* 0x000000020600780c */ /* 0x000fe20003f05270 */
[----:B------:R-:W-:-:S02]  /*0920*/  IMAD.MOV.U32 R24, RZ, RZ, R4 ;  /* 0x000000ffff187224 */ /* 0x000fc400078e0004 */
[----:B------:R-:W-:Y:S01]  /*0930*/  IMAD.MOV.U32 R12, RZ, RZ, R0 ;  /* 0x000000ffff0c7224 */ /* 0x000fe200078e0000 */
[----:B--2---:R1:W-:Y:S09]  /*0940*/  STG.E desc[UR6][R16.64+-0x8], R23 ;  /* 0xfffff81710007986 */ /* 0x0043f2000c101906 */
[----:B------:R-:W-:Y:S05]  /*0950*/  @!P0 BRA `(.L_x_14) ;  /* 0x0000000000188947 */ /* 0x000fea0003800000 */
[----:B-1----:R-:W2:Y:S04]  /*0960*/  LDG.E R21, desc[UR6][R14.64+-0x10] ;  /* 0xfffff0060e157981 */ /* 0x002ea8000c1e1900 */
[----:B--2---:R2:W-:Y:S04]  /*0970*/  STG.E desc[UR6][R14.64+-0xc], R21 ;  /* 0xfffff4150e007986 */ /* 0x0045e8000c101906 */
[----:B------:R-:W3:Y:S01]  /*0980*/  LDG.E R23, desc[UR6][R16.64+-0x10] ;  /* 0xfffff00610177981 */ /* 0x000ee2000c1e1900 */
[----:B------:R-:W-:Y:S01]  /*0990*/  MOV R24, R5 ;  /* 0x0000000500187202 */ /* 0x000fe20000000f00 */
[----:B------:R-:W-:-:S02]  /*09a0*/  IMAD.MOV.U32 R12, RZ, RZ, R4 ;  /* 0x000000ffff0c7224 */ /* 0x000fc400078e0004 */
[----:B---3--:R2:W-:Y:S05]  /*09b0*/  STG.E desc[UR6][R16.64+-0xc], R23 ;  /* 0xfffff41710007986 */ /* 0x0085ea000c101906 */
.L_x_14:
[----:B------:R-:W-:Y:S05]  /*09c0*/  BSYNC.RECONVERGENT B2 ;  /* 0x0000000000027941 */ /* 0x000fea0003800200 */
.L_x_13:
[----:B------:R-:W-:-:S05]  /*09d0*/  IMAD.IADD R6, R0, 0x1, -R29 ;  /* 0x0000000100067824 */ /* 0x000fca00078e0a1d */
[----:B------:R-:W-:-:S13]  /*09e0*/  ISETP.GE.U32.AND P0, PT, R6, 0x3, PT ;  /* 0x000000030600780c */ /* 0x000fda0003f06070 */
[----:B------:R-:W-:Y:S05]  /*09f0*/  @!P0 BRA `(.L_x_12) ;  /* 0x00000000006c8947 */ /* 0x000fea0003800000 */
[----:B------:R-:W-:-:S07]  /*0a00*/  VIADD R6, R24, 0xfffffffd ;  /* 0xfffffffd18067836 */ /* 0x000fce0000000000 */
.L_x_15:
[----:B012---:R-:W-:-:S05]  /*0a10*/  IMAD.WIDE R20, R12, 0x4, R10 ;  /* 0x000000040c147825 */ /* 0x007fca00078e020a */
[----:B------:R0:W2:Y:S01]  /*0a20*/  LDG.E R26, desc[UR6][R20.64+-0x8] ;  /* 0xfffff806141a7981 */ /* 0x0000a2000c1e1900 */
[----:B---3--:R-:W-:Y:S02]  /*0a30*/  VIADD R25, R6, 0x3 ;  /* 0x0000000306197836 */ /* 0x008fe40000000000 */
[----:B------:R-:W-:-:S04]  /*0a40*/  IMAD.WIDE R22, R12, 0x4, R8 ;  /* 0x000000040c167825 */ /* 0x000fc800078e0208 */
[----:B0-----:R-:W-:-:S05]  /*0a50*/  IMAD.WIDE R20, R25, 0x4, R10 ;  /* 0x0000000419147825 */ /* 0x001fca00078e020a */
[----:B--2---:R0:W-:Y:S04]  /*0a60*/  STG.E desc[UR6][R20.64], R26 ;  /* 0x0000001a14007986 */ /* 0x0041e8000c101906 */
[----:B------:R-:W2:Y:S01]  /*0a70*/  LDG.E R23, desc[UR6][R22.64+-0x8] ;  /* 0xfffff80616177981 */ /* 0x000ea2000c1e1900 */
[----:B------:R-:W-:-:S05]  /*0a80*/  IMAD.WIDE R24, R25, 0x4, R8 ;  /* 0x0000000419187825 */ /* 0x000fca00078e0208 */
[----:B--2---:R1:W-:Y:S04]  /*0a90*/  STG.E desc[UR6][R24.64], R23 ;  /* 0x0000001718007986 */ /* 0x0043e8000c101906 */
[----:B------:R-:W2:Y:S04]  /*0aa0*/  LDG.E R12, desc[UR6][R20.64+-0x8] ;  /* 0xfffff806140c7981 */ /* 0x000ea8000c1e1900 */
[----:B--2---:R-:W-:Y:S04]  /*0ab0*/  STG.E desc[UR6][R20.64+-0x4], R12 ;  /* 0xfffffc0c14007986 */ /* 0x004fe8000c101906 */
[----:B------:R-:W2:Y:S04]  /*0ac0*/  LDG.E R28, desc[UR6][R24.64+-0x8] ;  /* 0xfffff806181c7981 */ /* 0x000ea8000c1e1900 */
[----:B--2---:R-:W-:Y:S04]  /*0ad0*/  STG.E desc[UR6][R24.64+-0x4], R28 ;  /* 0xfffffc1c18007986 */ /* 0x004fe8000c101906 */
[----:B------:R-:W2:Y:S04]  /*0ae0*/  LDG.E R22, desc[UR6][R20.64+-0xc] ;  /* 0xfffff40614167981 */ /* 0x000ea8000c1e1900 */
[----:B--2---:R-:W-:Y:S04]  /*0af0*/  STG.E desc[UR6][R20.64+-0x8], R22 ;  /* 0xfffff81614007986 */ /* 0x004fe8000c101906 */
[----:B0-----:R-:W2:Y:S04]  /*0b00*/  LDG.E R26, desc[UR6][R24.64+-0xc] ;  /* 0xfffff406181a7981 */ /* 0x001ea8000c1e1900 */
[----:B--2---:R-:W-:Y:S04]  /*0b10*/  STG.E desc[UR6][R24.64+-0x8], R26 ;  /* 0xfffff81a18007986 */ /* 0x004fe8000c101906 */
[----:B-1----:R-:W2:Y:S04]  /*0b20*/  LDG.E R23, desc[UR6][R20.64+-0x10] ;  /* 0xfffff00614177981 */ /* 0x002ea8000c1e1900 */
[----:B--2---:R0:W-:Y:S04]  /*0b30*/  STG.E desc[UR6][R20.64+-0xc], R23 ;  /* 0xfffff41714007986 */ /* 0x0041e8000c101906 */
[----:B0-----:R-:W2:Y:S01]  /*0b40*/  LDG.E R23, desc[UR6][R24.64+-0x10] ;  /* 0xfffff00618177981 */ /* 0x001ea2000c1e1900 */
[----:B------:R-:W-:-:S05]  /*0b50*/  VIADD R12, R6, 0xffffffff ;  /* 0xffffffff060c7836 */ /* 0x000fca0000000000 */
[----:B------:R-:W-:Y:S01]  /*0b60*/  ISETP.GT.AND P0, PT, R12, R29, PT ;  /* 0x0000001d0c00720c */ /* 0x000fe20003f04270 */
[----:B------:R-:W-:Y:S02]  /*0b70*/  IMAD.MOV.U32 R12, RZ, RZ, R6 ;  /* 0x000000ffff0c7224 */ /* 0x000fe400078e0006 */
[----:B------:R-:W-:Y:S01]  /*0b80*/  VIADD R6, R6, 0xfffffffc ;  /* 0xfffffffc06067836 */ /* 0x000fe20000000000 */
[----:B--2---:R3:W-:Y:S09]  /*0b90*/  STG.E desc[UR6][R24.64+-0xc], R23 ;  /* 0xfffff41718007986 */ /* 0x0047f2000c101906 */
[----:B------:R-:W-:Y:S05]  /*0ba0*/  @P0 BRA `(.L_x_15) ;  /* 0xfffffffc00980947 */ /* 0x000fea000383ffff */
.L_x_12:
[----:B------:R-:W-:Y:S05]  /*0bb0*/  BSYNC.RECONVERGENT B1 ;  /* 0x0000000000017941 */ /* 0x000fea0003800200 */
.L_x_11:
[----:B012---:R-:W0:Y:S01]  /*0bc0*/  LDC.64 R20, c[0x0][0x388] ;  /* 0x0000e200ff147b82 */ /* 0x007e220000000a00 */
[----:B------:R1:W-:Y:S01]  /*0bd0*/  STG.E desc[UR6][R18.64], R27 ;  /* 0x0000001b12007986 */ /* 0x0003e2000c101906 */
[----:B0-----:R-:W-:-:S06]  /*0be0*/  IMAD.WIDE.U32 R20, R13, 0x4, R20 ;  /* 0x000000040d147825 */ /* 0x001fcc00078e0014 */
[----:B------:R-:W2:Y:S01]  /*0bf0*/  LDG.E R21, desc[UR6][R20.64] ;  /* 0x0000000614157981 */ /* 0x000ea2000c1e1900 */
[----:B---3--:R-:W-:-:S05]  /*0c00*/  IMAD.WIDE.U32 R22, R29, 0x4, R8 ;  /* 0x000000041d167825 */ /* 0x008fca00078e0008 */
[----:B--2---:R1:W-:Y:S02]  /*0c10*/  STG.E desc[UR6][R22.64], R21 ;  /* 0x0000001516007986 */ /* 0x0043e4000c101906 */
.L_x_9:
[----:B------:R-:W-:Y:S05]  /*0c20*/  BSYNC.RECONVERGENT B0 ;  /* 0x0000000000007941 */ /* 0x000fea0003800200 */
.L_x_6:
[----:B------:R-:W-:Y:S05]  /*0c30*/  WARPSYNC.ALL ;  /* 0x0000000000007948 */ /* 0x000fea0003800000 */
[----:B------:R-:W0:Y:S01]  /*0c40*/  LDCU UR4, c[0x0][0x39c] ;  /* 0x00007380ff0477ac */ /* 0x000e220008000800 */
[----:B------:R-:W-:-:S05]  /*0c50*/  VIADD R13, R13, 0x1 ;  /* 0x000000010d0d7836 */ /* 0x000fca0000000000 */
[----:B0-----:R-:W-:-:S13]  /*0c60*/  ISETP.NE.AND P0, PT, R13, UR4, PT ;  /* 0x000000040d007c0c */ /* 0x001fda000bf05270 */
[----:B------:R-:W-:Y:S05]  /*0c70*/  @P0 BRA `(.L_x_16) ;  /* 0xfffffff800600947 */ /* 0x000fea000383ffff */
.L_x_5:
[----:B012---:R-:W0:Y:S02]  /*0c80*/  LDC R6, c[0x0][0x3a4] ;  /* 0x0000e900ff067b82 */ /* 0x007e240000000800 */
[----:B0-----:R-:W-:-:S13]  /*0c90*/  ISETP.GE.AND P0, PT, R6, 0x1, PT ;  /* 0x000000010600780c */ /* 0x001fda0003f06270 */
[----:B------:R-:W-:Y:S05]  /*0ca0*/  @!P0 BRA `(.L_x_17) ;  /* 0x0000000000b88947 */ /* 0x000fea0003800000 */
[C---:B------:R-:W-:Y:S01]  /*0cb0*/  ISETP.GE.U32.AND P0, PT, R6.reuse, 0x10, PT ;  /* 0x000000100600780c */ /* 0x040fe20003f06070 */
[----:B------:R-:W-:Y:S01]  /*0cc0*/  IMAD.MOV.U32 R0, RZ, RZ, RZ ;  /* 0x000000ffff007224 */ /* 0x000fe200078e00ff */
[----:B------:R-:W-:-:S04]  /*0cd0*/  LOP3.LUT R7, R6, 0xf, RZ, 0xc0, !PT ;  /* 0x0000000f06077812 */ /* 0x000fc800078ec0ff */
[----:B------:R-:W-:-:S07]  /*0ce0*/  ISETP.NE.AND P1, PT, R7, RZ, PT ;  /* 0x000000ff0700720c */ /* 0x000fce0003f25270 */
[----:B------:R-:W-:Y:S06]  /*0cf0*/  @!P0 BRA `(.L_x_18) ;  /* 0x00000000003c8947 */ /* 0x000fec0003800000 */
[----:B------:R-:W-:Y:S02]  /*0d00*/  LOP3.LUT R0, R6, 0x7ffffff0, RZ, 0xc0, !PT ;  /* 0x7ffffff006007812 */ /* 0x000fe400078ec0ff */
[----:B------:R-:W-:-:S03]  /*0d10*/  IADD3 R5, PT, PT, R1, 0x20, RZ ;  /* 0x0000002001057810 */ /* 0x000fc60007ffe0ff */
[----:B------:R-:W-:-:S07]  /*0d20*/  IMAD.MOV R4, RZ, RZ, -R0 ;  /* 0x000000ffff047224 */ /* 0x000fce00078e0a00 */
.L_x_19:
[----:B------:R-:W-:Y:S01]  /*0d30*/  VIADD R4, R4, 0x10 ;  /* 0x0000001004047836 */ /* 0x000fe20000000000 */
[----:B------:R-:W-:Y:S04]  /*0d40*/  STL.64 [R5+-0x20], RZ ;  /* 0xffffe0ff05007387 */ /* 0x000fe80000100a00 */
[----:B------:R-:W-:Y:S01]  /*0d50*/  ISETP.NE.AND P0, PT, R4, RZ, PT ;  /* 0x000000ff0400720c */ /* 0x000fe20003f05270 */
[----:B------:R-:W-:Y:S04]  /*0d60*/  STL.64 [R5+-0x18], RZ ;  /* 0xffffe8ff05007387 */ /* 0x000fe80000100a00 */
[----:B------:R-:W-:Y:S04]  /*0d70*/  STL.64 [R5+-0x10], RZ ;  /* 0xfffff0ff05007387 */ /* 0x000fe80000100a00 */
[----:B------:R-:W-:Y:S04]  /*0d80*/  STL.64 [R5+-0x8], RZ ;  /* 0xfffff8ff05007387 */ /* 0x000fe80000100a00 */
[----:B------:R-:W-:Y:S04]  /*0d90*/  STL.64 [R5], RZ ;  /* 0x000000ff05007387 */ /* 0x000fe80000100a00 */
[----:B------:R-:W-:Y:S04]  /*0da0*/  STL.64 [R5+0x8], RZ ;  /* 0x000008ff05007387 */ /* 0x000fe80000100a00 */
[----:B------:R-:W-:Y:S04]  /*0db0*/  STL.64 [R5+0x10], RZ ;  /* 0x000010ff05007387 */ /* 0x000fe80000100a00 */
[----:B------:R0:W-:Y:S02]  /*0dc0*/  STL.64 [R5+0x18], RZ ;  /* 0x000018ff05007387 */ /* 0x0001e40000100a00 */
[----:B0-----:R-:W-:Y:S01]  /*0dd0*/  VIADD R5, R5, 0x40 ;  /* 0x0000004005057836 */ /* 0x001fe20000000000 */
[----:B------:R-:W-:Y:S06]  /*0de0*/  @P0 BRA `(.L_x_19) ;  /* 0xfffffffc00d00947 */ /* 0x000fec000383ffff */
.L_x_18:
[----:B------:R-:W-:Y:S05]  /*0df0*/  @!P1 BRA `(.L_x_17) ;  /* 0x0000000000649947 */ /* 0x000fea0003800000 */
[----:B------:R-:W-:Y:S02]  /*0e00*/  ISETP.GE.U32.AND P0, PT, R7, 0x8, PT ;  /* 0x000000080700780c */ /* 0x000fe40003f06070 */
[----:B------:R-:W-:-:S04]  /*0e10*/  LOP3.LUT R4, R6, 0x7, RZ, 0xc0, !PT ;  /* 0x0000000706047812 */ /* 0x000fc800078ec0ff */
[----:B------:R-:W-:-:S07]  /*0e20*/  ISETP.NE.AND P1, PT, R4, RZ, PT ;  /* 0x000000ff0400720c */ /* 0x000fce0003f25270 */
[C---:B------:R-:W-:Y:S02]  /*0e30*/  @P0 IMAD R5, R0.reuse, 0x4, R1 ;  /* 0x0000000400050824 */ /* 0x040fe400078e0201 */
[----:B------:R-:W-:-:S03]  /*0e40*/  @P0 VIADD R0, R0, 0x8 ;  /* 0x0000000800000836 */ /* 0x000fc60000000000 */
[----:B------:R0:W-:Y:S04]  /*0e50*/  @P0 STL.64 [R5], RZ ;  /* 0x000000ff05000387 */ /* 0x0001e80000100a00 */
[----:B------:R0:W-:Y:S04]  /*0e60*/  @P0 STL.64 [R5+0x8], RZ ;  /* 0x000008ff05000387 */ /* 0x0001e80000100a00 */
[----:B------:R0:W-:Y:S04]  /*0e70*/  @P0 STL.64 [R5+0x10], RZ ;  /* 0x000010ff05000387 */ /* 0x0001e80000100a00 */
[----:B------:R0:W-:Y:S01]  /*0e80*/  @P0 STL.64 [R5+0x18], RZ ;  /* 0x000018ff05000387 */ /* 0x0001e20000100a00 */
[----:B------:R-:W-:Y:S05]  /*0e90*/  @!P1 BRA `(.L_x_17) ;  /* 0x00000000003c9947 */ /* 0x000fea0003800000 */
[----:B------:R-:W-:Y:S02]  /*0ea0*/  ISETP.GE.U32.AND P0, PT, R4, 0x4, PT ;  /* 0x000000040400780c */ /* 0x000fe40003f06070 */
[----:B------:R-:W-:-:S04]  /*0eb0*/  LOP3.LUT R4, R6, 0x3, RZ, 0xc0, !PT ;  /* 0x0000000306047812 */ /* 0x000fc800078ec0ff */
[----:B------:R-:W-:-:S07]  /*0ec0*/  ISETP.NE.AND P1, PT, R4, RZ, PT ;  /* 0x000000ff0400720c */ /* 0x000fce0003f25270 */
[C---:B0-----:R-:W-:Y:S02]  /*0ed0*/  @P0 IMAD R5, R0.reuse, 0x4, R1 ;  /* 0x0000000400050824 */ /* 0x041fe400078e0201 */
[----:B------:R-:W-:-:S03]  /*0ee0*/  @P0 VIADD R0, R0, 0x4 ;  /* 0x0000000400000836 */ /* 0x000fc60000000000 */
[----:B------:R1:W-:Y:S04]  /*0ef0*/  @P0 STL.64 [R5], RZ ;  /* 0x000000ff05000387 */ /* 0x0003e80000100a00 */
[----:B------:R1:W-:Y:S01]  /*0f00*/  @P0 STL.64 [R5+0x8], RZ ;  /* 0x000008ff05000387 */ /* 0x0003e20000100a00 */
[----:B------:R-:W-:Y:S05]  /*0f10*/  @!P1 BRA `(.L_x_17) ;  /* 0x00000000001c9947 */ /* 0x000fea0003800000 */
[----:B------:R-:W-:Y:S02]  /*0f20*/  IMAD R0, R0, 0x4, R1 ;  /* 0x0000000400007824 */ /* 0x000fe400078e0201 */
[----:B------:R-:W-:-:S07]  /*0f30*/  IMAD.MOV R4, RZ, RZ, -R4 ;  /* 0x000000ffff047224 */ /* 0x000fce00078e0a04 */
.L_x_20:
[----:B------:R-:W-:Y:S01]  /*0f40*/  VIADD R4, R4, 0x1 ;  /* 0x0000000104047836 */ /* 0x000fe20000000000 */
[----:B------:R0:W-:Y:S04]  /*0f50*/  STL [R0], RZ ;  /* 0x000000ff00007387 */ /* 0x0001e80000100800 */
[----:B------:R-:W-:Y:S02]  /*0f60*/  ISETP.NE.AND P0, PT, R4, RZ, PT ;  /* 0x000000ff0400720c */ /* 0x000fe40003f05270 */
[----:B0-----:R-:W-:-:S11]  /*0f70*/  IADD3 R0, PT, PT, R0, 0x4, RZ ;  /* 0x0000000400007810 */ /* 0x001fd60007ffe0ff */
[----:B------:R-:W-:Y:S05]  /*0f80*/  @P0 BRA `(.L_x_20) ;  /* 0xfffffffc00ec0947 */ /* 0x000fea000383ffff */
.L_x_17:
[----:B------:R-:W2:Y:S02]  /*0f90*/  LDCU UR4, c[0x0][0x3a0] ;  /* 0x00007400ff0477ac */ /* 0x000ea40008000800 */
[----:B--2---:R-:W-:-:S09]  /*0fa0*/  UISETP.GE.AND UP0, UPT, UR4, 0x1, UPT ;  /* 0x000000010400788c */ /* 0x004fd2000bf06270 */
[----:B------:R-:W-:Y:S05]  /*0fb0*/  BRA.U !UP0, `(.L_x_21) ;  /* 0x0000001d08307547 */ /* 0x000fea000b800000 */
[----:B------:R-:W-:Y:S01]  /*0fc0*/  UISETP.GE.U32.AND UP0, UPT, UR4, 0x8, UPT ;  /* 0x000000080400788c */ /* 0x000fe2000bf06070 */
[----:B------:R-:W-:Y:S01]  /*0fd0*/  IMAD.MOV.U32 R0, RZ, RZ, RZ ;  /* 0x000000ffff007224 */ /* 0x000fe200078e00ff */
[----:B------:R-:W-:-:S07]  /*0fe0*/  ULOP3.LUT UR12, UR4, 0x7, URZ, 0xc0, !UPT ;  /* 0x00000007040c7892 */ /* 0x000fce000f8ec0ff */
[----:B------:R-:W-:Y:S05]  /*0ff0*/  BRA.U !UP0, `(.L_x_22) ;  /* 0x0000000d08bc7547 */ /* 0x000fea000b800000 */
[----:B------:R-:W2:Y:S01]  /*1000*/  LDCU.64 UR8, c[0x0][0x3a8] ;  /* 0x00007500ff0877ac */ /* 0x000ea20008000a00 */
[----:B------:R-:W-:Y:S02]  /*1010*/  IMAD.MOV.U32 R4, RZ, RZ, 0x10 ;  /* 0x00000010ff047424 */ /* 0x000fe400078e00ff */
[----:B01----:R-:W-:Y:S01]  /*1020*/  IMAD.MOV.U32 R5, RZ, RZ, 0x0 ;  /* 0x00000000ff057424 */ /* 0x003fe200078e00ff */
[----:B------:R-:W0:Y:S01]  /*1030*/  LDCU.64 UR10, c[0x0][0x3b0] ;  /* 0x00007600ff0a77ac */ /* 0x000e220008000a00 */
[----:B------:R-:W-:Y:S01]  /*1040*/  IMAD.WIDE R4, R3, 0x4, R4 ;  /* 0x0000000403047825 */ /* 0x000fe200078e0204 */
[----:B------:R-:W-:-:S04]  /*1050*/  ULOP3.LUT UR4, UR4, 0x7ffffff8, URZ, 0xc0, !UPT ;  /* 0x7ffffff804047892 */ /* 0x000fc8000f8ec0ff */
[----:B------:R-:W-:Y:S02]  /*1060*/  UIADD3 UR5, UPT, UPT, -UR4, URZ, URZ ;  /* 0x000000ff04057290 */ /* 0x000fe4000fffe1ff */
[----:B------:R-:W-:Y:S01]  /*1070*/  IMAD.U32 R0, RZ, RZ, UR4 ;  /* 0x00000004ff007e24 */ /* 0x000fe2000f8e00ff */
[C---:B--2---:R-:W-:Y:S02]  /*1080*/  IADD3 R16, P0, PT, R4.reuse, UR8, RZ ;  /* 0x0000000804107c10 */ /* 0x044fe4000ff1e0ff */
[----:B0-----:R-:W-:Y:S02]  /*1090*/  IADD3 R18, P1, PT, R4, UR10, RZ ;  /* 0x0000000a04127c10 */ /* 0x001fe4000ff3e0ff */
[C---:B------:R-:W-:Y:S02]  /*10a0*/  IADD3.X R17, PT, PT, R5.reuse, UR9, RZ, P0, !PT ;  /* 0x0000000905117c10 */ /* 0x040fe400087fe4ff */
[----:B------:R-:W-:-:S09]  /*10b0*/  IADD3.X R19, PT, PT, R5, UR11, RZ, P1, !PT ;  /* 0x0000000b05137c10 */ /* 0x000fd20008ffe4ff */
.L_x_39:
[----:B--2---:R-:W2:Y:S01]  /*10c0*/  LDG.E R3, desc[UR6][R16.64+-0x10] ;  /* 0xfffff00610037981 */ /* 0x004ea2000c1e1900 */
[----:B------:R-:W-:Y:S01]  /*10d0*/  UMOV UR8, 0x88e368f1 ;  /* 0x88e368f100087882 */ /* 0x000fe20000000000 */
[----:B------:R-:W-:Y:S01]  /*10e0*/  UMOV UR9, 0x3ee4f8b5 ;  /* 0x3ee4f8b500097882 */ /* 0x000fe20000000000 */
[----:B------:R-:W-:Y:S01]  /*10f0*/  BSSY.RECONVERGENT B1, `(.L_x_23) ;  /* 0x0000012000017945 */ /* 0x000fe20003800200 */
[----:B--2---:R-:W0:Y:S02]  /*1100*/  F2F.F64.F32 R12, R3 ;  /* 0x00000003000c7310 */ /* 0x004e240000201800 */
[----:B0-----:R-:W-:-:S06]  /*1110*/  DADD R12, R12, UR8 ;  /* 0x000000080c0c7e29 */ /* 0x001fcc0008000000 */
[----:B------:R-:W0:Y:S04]  /*1120*/  MUFU.RCP64H R5, R13 ;  /* 0x0000000d00057308 */ /* 0x000e280000001800 */
[----:B------:R-:W-:-:S05]  /*1130*/  VIADD R4, R13, 0x300402 ;  /* 0x003004020d047836 */ /* 0x000fca0000000000 */
[----:B------:R-:W-:Y:S01]  /*1140*/  FSETP.GEU.AND P0, PT, |R4|, 5.8789094863358348022e-39, PT ;  /* 0x004004020400780b */ /* 0x000fe20003f0e200 */
[----:B0-----:R-:W-:-:S08]  /*1150*/  DFMA R6, -R12, R4, 1 ;  /* 0x3ff000000c06742b */ /* 0x001fd00000000104 */
[----:B------:R-:W-:-:S08]  /*1160*/  DFMA R6, R6, R6, R6 ;  /* 0x000000060606722b */ /* 0x000fd00000000006 */
[----:B------:R-:W-:-:S08]  /*1170*/  DFMA R6, R4, R6, R4 ;  /* 0x000000060406722b */ /* 0x000fd00000000004 */
[----:B------:R-:W-:-:S08]  /*1180*/  DFMA R14, -R12, R6, 1 ;  /* 0x3ff000000c0e742b */ /* 0x000fd00000000106 */
[----:B------:R-:W-:Y:S01]  /*1190*/  DFMA R4, R6, R14, R6 ;  /* 0x0000000e0604722b */ /* 0x000fe20000000006 */
[----:B------:R-:W-:Y:S10]  /*11a0*/  @P0 BRA `(.L_x_24) ;  /* 0x0000000000180947 */ /* 0x000ff40003800000 */
[----:B------:R-:W-:Y:S02]  /*11b0*/  LOP3.LUT R6, R13, 0x7fffffff, RZ, 0xc0, !PT ;  /* 0x7fffffff0d067812 */ /* 0x000fe400078ec0ff */
[----:B------:R-:W-:-:S03]  /*11c0*/  MOV R4, 0x11f0 ;  /* 0x000011f000047802 */ /* 0x000fc60000000f00 */
[----:B------:R-:W-:-:S07]  /*11d0*/  VIADD R6, R6, 0xfff00000 ;  /* 0xfff0000006067836 */ /* 0x000fce0000000000 */
[----:B------:R-:W-:Y:S05]  /*11e0*/  CALL.REL.NOINC `($__internal_0_$__cuda_sm20_dblrcp_rn_slowpath_v3) ;  /* 0x0000002400087944 */ /* 0x000fea0003c00000 */
[----:B------:R-:W-:Y:S02]  /*11f0*/  IMAD.MOV.U32 R4, RZ, RZ, R6 ;  /* 0x000000ffff047224 */ /* 0x000fe400078e0006 */
[----:B------:R-:W-:-:S07]  /*1200*/  IMAD.MOV.U32 R5, RZ, RZ, R7 ;  /* 0x000000ffff057224 */ /* 0x000fce00078e0007 */
.L_x_24:
[----:B------:R-:W-:Y:S05]  /*1210*/  BSYNC.RECONVERGENT B1 ;  /* 0x0000000000017941 */ /* 0x000fea0003800200 */
.L_x_23:
[----:B------:R-:W2:Y:S04]  /*1220*/  LDG.E R6, desc[UR6][R18.64+-0x10] ;  /* 0xfffff00612067981 */ /* 0x000ea8000c1e1900 */
[----:B------:R-:W3:Y:S01]  /*1230*/  LDG.E R20, desc[UR6][R16.64+-0xc] ;  /* 0xfffff40610147981 */ /* 0x000ee2000c1e1900 */
[----:B--2---:R-:W-:-:S05]  /*1240*/  IMAD R3, R6, 0x4, R1 ;  /* 0x0000000406037824 */ /* 0x004fca00078e0201 */
[----:B------:R-:W2:Y:S01]  /*1250*/  LDL R22, [R3] ;  /* 0x0000000003167983 */ /* 0x000ea20000100800 */
[----:B---3--:R-:W0:Y:S01]  /*1260*/  F2F.F64.F32 R12, R20 ;  /* 0x00000014000c7310 */ /* 0x008e220000201800 */
[----:B------:R-:W-:Y:S01]  /*1270*/  UMOV UR8, 0x88e368f1 ;  /* 0x88e368f100087882 */ /* 0x000fe20000000000 */
[----:B------:R-:W-:Y:S01]  /*1280*/  UMOV UR9, 0x3ee4f8b5 ;  /* 0x3ee4f8b500097882 */ /* 0x000fe20000000000 */
[----:B------:R-:W-:Y:S01]  /*1290*/  BSSY.RECONVERGENT B1, `(.L_x_25) ;  /* 0x0000013000017945 */ /* 0x000fe20003800200 */
[----:B0-----:R-:W-:-:S06]  /*12a0*/  DADD R12, R12, UR8 ;  /* 0x000000080c0c7e29 */ /* 0x001fcc0008000000 */
[----:B------:R-:W0:Y:S04]  /*12b0*/  MUFU.RCP64H R7, R13 ;  /* 0x0000000d00077308 */ /* 0x000e280000001800 */
[----:B------:R-:W-:-:S04]  /*12c0*/  IADD3 R6, PT, PT, R13, 0x300402, RZ ;  /* 0x003004020d067810 */ /* 0x000fc80007ffe0ff */
[----:B------:R-:W-:Y:S01]  /*12d0*/  FSETP.GEU.AND P0, PT, |R6|, 5.8789094863358348022e-39, PT ;  /* 0x004004020600780b */ /* 0x000fe20003f0e200 */
[----:B--2---:R-:W1:Y:S02]  /*12e0*/  F2F.F64.F32 R14, R22 ;  /* 0x00000016000e7310 */ /* 0x004e640000201800 */
[----:B-1----:R-:W-:Y:S02]  /*12f0*/  DADD R4, R14, R4 ;  /* 0x000000000e047229 */ /* 0x002fe40000000004 */
[----:B0-----:R-:W-:-:S08]  /*1300*/  DFMA R14, -R12, R6, 1 ;  /* 0x3ff000000c0e742b */ /* 0x001fd00000000106 */
[----:B------:R-:W0:Y:S01]  /*1310*/  F2F.F32.F64 R4, R4 ;  /* 0x0000000400047310 */ /* 0x000e220000301000 */
[----:B------:R-:W-:-:S08]  /*1320*/  DFMA R14, R14, R14, R14 ;  /* 0x0000000e0e0e722b */ /* 0x000fd0000000000e */
[----:B------:R-:W-:Y:S01]  /*1330*/  DFMA R14, R6, R14, R6 ;  /* 0x0000000e060e722b */ /* 0x000fe20000000006 */
[----:B0-----:R0:W-:Y:S07]  /*1340*/  STL [R3], R4 ;  /* 0x0000000403007387 */ /* 0x0011ee0000100800 */
[----:B------:R-:W-:-:S08]  /*1350*/  DFMA R20, -R12, R14, 1 ;  /* 0x3ff000000c14742b */ /* 0x000fd0000000010e */
[----:B------:R-:W-:Y:S01]  /*1360*/  DFMA R6, R14, R20, R14 ;  /* 0x000000140e06722b */ /* 0x000fe2000000000e */
[----:B0-----:R-:W-:Y:S10]  /*1370*/  @P0 BRA `(.L_x_26) ;  /* 0x0000000000100947 */ /* 0x001ff40003800000 */
[----:B------:R-:W-:Y:S02]  /*1380*/  LOP3.LUT R6, R13, 0x7fffffff, RZ, 0xc0, !PT ;  /* 0x7fffffff0d067812 */ /* 0x000fe400078ec0ff */
[----:B------:R-:W-:-:S03]  /*1390*/  MOV R4, 0x13c0 ;  /* 0x000013c000047802 */ /* 0x000fc60000000f00 */
[----:B------:R-:W-:-:S07]  /*13a0*/  VIADD R6, R6, 0xfff00000 ;  /* 0xfff0000006067836 */ /* 0x000fce0000000000 */
[----:B------:R-:W-:Y:S05]  /*13b0*/  CALL.REL.NOINC `($__internal_0_$__cuda_sm20_dblrcp_rn_slowpath_v3) ;  /* 0x0000002000947944 */ /* 0x000fea0003c00000 */
.L_x_26:
[----:B------:R-:W-:Y:S05]  /*13c0*/  BSYNC.RECONVERGENT B1 ;  /* 0x0000000000017941 */ /* 0x000fea0003800200 */
.L_x_25:
        /* <DEDUP_REMOVED lines=10> */
[----:B------:R-:W-:-:S05]  /*1470*/  VIADD R4, R13, 0x300402 ;  /* 0x003004020d047836 */ /* 0x000fca0000000000 */
        /* <DEDUP_REMOVED lines=15> */
.L_x_28:
[----:B------:R-:W-:Y:S05]  /*1570*/  BSYNC.RECONVERGENT B1 ;  /* 0x0000000000017941 */ /* 0x000fea0003800200 */
.L_x_27:
        /* <DEDUP_REMOVED lines=26> */
.L_x_30:
[----:B------:R-:W-:Y:S05]  /*1720*/  BSYNC.RECONVERGENT B1 ;  /* 0x0000000000017941 */ /* 0x000fea0003800200 */
.L_x_29:
        /* <DEDUP_REMOVED lines=23> */
[----:B------:R-:W-:Y:S02]  /*18a0*/  MOV R4, 0x18d0 ;  /* 0x000018d000047802 */ /* 0x000fe40000000f00 */
[----:B------:R-:W-:-:S07]  /*18b0*/  IADD3 R6, PT, PT, R6, -0x100000, RZ ;  /* 0xfff0000006067810 */ /* 0x000fce0007ffe0ff */
[----:B------:R-:W-:Y:S05]  /*18c0*/  CALL.REL.NOINC `($__internal_0_$__cuda_sm20_dblrcp_rn_slowpath_v3) ;  /* 0x0000001c00507944 */ /* 0x000fea0003c00000 */
.L_x_32:
[----:B------:R-:W-:Y:S05]  /*18d0*/  BSYNC.RECONVERGENT B1 ;  /* 0x0000000000017941 */ /* 0x000fea0003800200 */
.L_x_31:
        /* <DEDUP_REMOVED lines=26> */
.L_x_34:
[----:B------:R-:W-:Y:S05]  /*1a80*/  BSYNC.RECONVERGENT B1 ;  /* 0x0000000000017941 */ /* 0x000fea0003800200 */
.L_x_33:
        /* <DEDUP_REMOVED lines=26> */
.L_x_36:
[----:B------:R-:W-:Y:S05]  /*1c30*/  BSYNC.RECONVERGENT B1 ;  /* 0x0000000000017941 */ /* 0x000fea0003800200 */
.L_x_35:
        /* <DEDUP_REMOVED lines=26> */
[----:B------:R-:W-:Y:S01]  /*1de0*/  MOV R14, R6 ;  /* 0x00000006000e7202 */ /* 0x000fe20000000f00 */
[----:B------:R-:W-:-:S07]  /*1df0*/  IMAD.MOV.U32 R15, RZ, RZ, R7 ;  /* 0x000000ffff0f7224 */ /* 0x000fce00078e0007 */
.L_x_38:
[----:B------:R-:W-:Y:S05]  /*1e00*/  BSYNC.RECONVERGENT B1 ;  /* 0x0000000000017941 */ /* 0x000fea0003800200 */
.L_x_37:
[----:B------:R-:W2:Y:S02]  /*1e10*/  LDG.E R4, desc[UR6][R18.64+0xc] ;  /* 0x00000c0612047981 */ /* 0x000ea4000c1e1900 */
[----:B--2---:R-:W-:-:S05]  /*1e20*/  IMAD R3, R4, 0x4, R1 ;  /* 0x0000000404037824 */ /* 0x004fca00078e0201 */
[----:B------:R-:W2:Y:S01]  /*1e30*/  LDL R6, [R3] ;  /* 0x0000000003067983 */ /* 0x000ea20000100800 */
[----:B------:R-:W-:Y:S01]  /*1e40*/  UIADD3 UR5, UPT, UPT, UR5, 0x8, URZ ;  /* 0x0000000805057890 */ /* 0x000fe2000fffe0ff */
[----:B------:R-:W-:Y:S02]  /*1e50*/  IADD3 R16, P0, PT, R16, 0x20, RZ ;  /* 0x0000002010107810 */ /* 0x000fe40007f1e0ff */
[----:B------:R-:W-:Y:S01]  /*1e60*/  IADD3 R18, P1, PT, R18, 0x20, RZ ;  /* 0x0000002012127810 */ /* 0x000fe20007f3e0ff */
[----:B------:R-:W-:Y:S02]  /*1e70*/  UISETP.NE.AND UP0, UPT, UR5, URZ, UPT ;  /* 0x000000ff0500728c */ /* 0x000fe4000bf05270 */
[----:B------:R-:W-:Y:S02]  /*1e80*/  IMAD.X R17, RZ, RZ, R17, P0 ;  /* 0x000000ffff117224 */ /* 0x000fe400000e0611 */
[----:B------:R-:W-:Y:S01]  /*1e90*/  IMAD.X R19, RZ, RZ, R19, P1 ;  /* 0x000000ffff137224 */ /* 0x000fe200008e0613 */
[----:B--2---:R-:W0:Y:S02]  /*1ea0*/  F2F.F64.F32 R4, R6 ;  /* 0x0000000600047310 */ /* 0x004e240000201800 */
[----:B0-----:R-:W-:-:S10]  /*1eb0*/  DADD R4, R4, R14 ;  /* 0x0000000004047229 */ /* 0x001fd4000000000e */
[----:B------:R-:W0:Y:S02]  /*1ec0*/  F2F.F32.F64 R4, R4 ;  /* 0x0000000400047310 */ /* 0x000e240000301000 */
[----:B0-----:R2:W-:Y:S01]  /*1ed0*/  STL [R3], R4 ;  /* 0x0000000403007387 */ /* 0x0015e20000100800 */
[----:B------:R-:W-:Y:S05]  /*1ee0*/  BRA.U UP0, `(.L_x_39) ;  /* 0xfffffff100747547 */ /* 0x000fea000b83ffff */
.L_x_22:
[----:B------:R-:W-:-:S09]  /*1ef0*/  UISETP.NE.AND UP0, UPT, UR12, URZ, UPT ;  /* 0x000000ff0c00728c */ /* 0x000fd2000bf05270 */
[----:B------:R-:W-:Y:S05]  /*1f00*/  BRA.U !UP0, `(.L_x_21) ;  /* 0x0000000d085c7547 */ /* 0x000fea000b800000 */
[----:B------:R-:W3:Y:S01]  /*1f10*/  LDCU UR4, c[0x0][0x3a0] ;  /* 0x00007400ff0477ac */ /* 0x000ee20008000800 */
[----:B------:R-:W-:Y:S02]  /*1f20*/  UISETP.GE.U32.AND UP0, UPT, UR12, 0x4, UPT ;  /* 0x000000040c00788c */ /* 0x000fe4000bf06070 */
[----:B---3--:R-:W-:-:S07]  /*1f30*/  ULOP3.LUT UR4, UR4, 0x3, URZ, 0xc0, !UPT ;  /* 0x0000000304047892 */ /* 0x008fce000f8ec0ff */
[----:B------:R-:W-:Y:S05]  /*1f40*/  BRA.U !UP0, `(.L_x_40) ;  /* 0x0000000508c47547 */ /* 0x000fea000b800000 */
[----:B------:R-:W-:-:S05]  /*1f50*/  IMAD.WIDE.U32 R16, R0, 0x4, R10 ;  /* 0x0000000400107825 */ /* 0x000fca00078e000a */
[----:B--2---:R-:W2:Y:S01]  /*1f60*/  LDG.E R3, desc[UR6][R16.64] ;  /* 0x0000000610037981 */ /* 0x004ea2000c1e1900 */
[----:B------:R-:W-:Y:S01]  /*1f70*/  UMOV UR8, 0x88e368f1 ;  /* 0x88e368f100087882 */ /* 0x000fe20000000000 */
[----:B------:R-:W-:Y:S01]  /*1f80*/  UMOV UR9, 0x3ee4f8b5 ;  /* 0x3ee4f8b500097882 */ /* 0x000fe20000000000 */
[----:B------:R-:W-:Y:S01]  /*1f90*/  BSSY.RECONVERGENT B1, `(.L_x_41) ;  /* 0x0000010000017945 */ /* 0x000fe20003800200 */
[----:B--2---:R-:W2:Y:S02]  /*1fa0*/  F2F.F64.F32 R12, R3 ;  /* 0x00000003000c7310 */ /* 0x004ea40000201800 */
[----:B--2---:R-:W-:-:S06]  /*1fb0*/  DADD R12, R12, UR8 ;  /* 0x000000080c0c7e29 */ /* 0x004fcc0008000000 */
[----:B01----:R-:W0:Y:S04]  /*1fc0*/  MUFU.RCP64H R5, R13 ;  /* 0x0000000d00057308 */ /* 0x003e280000001800 */
        /* <DEDUP_REMOVED lines=12> */
.L_x_42:
[----:B------:R-:W-:Y:S05]  /*2090*/  BSYNC.RECONVERGENT B1 ;  /* 0x0000000000017941 */ /* 0x000fea0003800200 */
.L_x_41:
[----:B------:R-:W-:Y:S01]  /*20a0*/  IMAD.WIDE.U32 R18, R0, 0x4, R8 ;  /* 0x0000000400127825 */ /* 0x000fe200078e0008 */
[----:B------:R-:W2:Y:S04]  /*20b0*/  LDG.E R20, desc[UR6][R16.64+0x4] ;  /* 0x0000040610147981 */ /* 0x000ea8000c1e1900 */
[----:B------:R-:W3:Y:S02]  /*20c0*/  LDG.E R4, desc[UR6][R18.64] ;  /* 0x0000000612047981 */ /* 0x000ee4000c1e1900 */
[----:B---3--:R-:W-:-:S05]  /*20d0*/  IMAD R3, R4, 0x4, R1 ;  /* 0x0000000404037824 */ /* 0x008fca00078e0201 */
[----:B------:R-:W3:Y:S01]  /*20e0*/  LDL R22, [R3] ;  /* 0x0000000003167983 */ /* 0x000ee20000100800 */
[----:B--2---:R-:W0:Y:S01]  /*20f0*/  F2F.F64.F32 R12, R20 ;  /* 0x00000014000c7310 */ /* 0x004e220000201800 */
[----:B------:R-:W-:Y:S01]  /*2100*/  UMOV UR8, 0x88e368f1 ;  /* 0x88e368f100087882 */ /* 0x000fe20000000000 */
[----:B------:R-:W-:Y:S02]  /*2110*/  UMOV UR9, 0x3ee4f8b5 ;  /* 0x3ee4f8b500097882 */ /* 0x000fe40000000000 */
[----:B0-----:R-:W-:-:S06]  /*2120*/  DADD R12, R12, UR8 ;  /* 0x000000080c0c7e29 */ /* 0x001fcc0008000000 */
[----:B------:R-:W0:Y:S04]  /*2130*/  MUFU.RCP64H R5, R13 ;  /* 0x0000000d00057308 */ /* 0x000e280000001800 */
[----:B------:R-:W-:-:S05]  /*2140*/  VIADD R4, R13, 0x300402 ;  /* 0x003004020d047836 */ /* 0x000fca0000000000 */
[----:B------:R-:W-:Y:S01]  /*2150*/  FSETP.GEU.AND P0, PT, |R4|, 5.8789094863358348022e-39, PT ;  /* 0x004004020400780b */ /* 0x000fe20003f0e200 */
[----:B------:R-:W-:Y:S01]  /*2160*/  BSSY.RECONVERGENT B1, `(.L_x_43) ;  /* 0x000000f000017945 */ /* 0x000fe20003800200 */
[----:B---3--:R-:W1:Y:S02]  /*2170*/  F2F.F64.F32 R14, R22 ;  /* 0x00000016000e7310 */ /* 0x008e640000201800 */
        /* <DEDUP_REMOVED lines=13> */
.L_x_44:
[----:B------:R-:W-:Y:S05]  /*2250*/  BSYNC.RECONVERGENT B1 ;  /* 0x0000000000017941 */ /* 0x000fea0003800200 */
.L_x_43:
[----:B------:R-:W2:Y:S04]  /*2260*/  LDG.E R4, desc[UR6][R18.64+0x4] ;  /* 0x0000040612047981 */ /* 0x000ea8000c1e1900 */
[----:B------:R-:W3:Y:S01]  /*2270*/  LDG.E R20, desc[UR6][R16.64+0x8] ;  /* 0x0000080610147981 */ /* 0x000ee2000c1e1900 */
[----:B--2---:R-:W-:-:S05]  /*2280*/  LEA R3, R4, R1, 0x2 ;  /* 0x0000000104037211 */ /* 0x004fca00078e10ff */
        /* <DEDUP_REMOVED lines=23> */
.L_x_46:
[----:B------:R-:W-:Y:S05]  /*2400*/  BSYNC.RECONVERGENT B1 ;  /* 0x0000000000017941 */ /* 0x000fea0003800200 */
.L_x_45:
        /* <DEDUP_REMOVED lines=26> */
[----:B------:R-:W-:Y:S02]  /*25b0*/  IMAD.MOV.U32 R14, RZ, RZ, R6 ;  /* 0x000000ffff0e7224 */ /* 0x000fe400078e0006 */
[----:B------:R-:W-:-:S07]  /*25c0*/  IMAD.MOV.U32 R15, RZ, RZ, R7 ;  /* 0x000000ffff0f7224 */ /* 0x000fce00078e0007 */
.L_x_48:
[----:B------:R-:W-:Y:S05]  /*25d0*/  BSYNC.RECONVERGENT B1 ;  /* 0x0000000000017941 */ /* 0x000fea0003800200 */
.L_x_47:
[----:B------:R-:W2:Y:S02]  /*25e0*/  LDG.E R18, desc[UR6][R18.64+0xc] ;  /* 0x00000c0612127981 */ /* 0x000ea4000c1e1900 */
[----:B--2---:R-:W-:-:S05]  /*25f0*/  IMAD R3, R18, 0x4, R1 ;  /* 0x0000000412037824 */ /* 0x004fca00078e0201 */
[----:B------:R-:W2:Y:S01]  /*2600*/  LDL R6, [R3] ;  /* 0x0000000003067983 */ /* 0x000ea20000100800 */
[----:B------:R-:W-:Y:S01]  /*2610*/  VIADD R0, R0, 0x4 ;  /* 0x0000000400007836 */ /* 0x000fe20000000000 */
[----:B--2---:R-:W0:Y:S02]  /*2620*/  F2F.F64.F32 R4, R6 ;  /* 0x0000000600047310 */ /* 0x004e240000201800 */
[----:B0-----:R-:W-:-:S10]  /*2630*/  DADD R4, R4, R14 ;  /* 0x0000000004047229 */ /* 0x001fd4000000000e */
[----:B------:R-:W0:Y:S02]  /*2640*/  F2F.F32.F64 R4, R4 ;  /* 0x0000000400047310 */ /* 0x000e240000301000 */
[----:B0-----:R3:W-:Y:S02]  /*2650*/  STL [R3], R4 ;  /* 0x0000000403007387 */ /* 0x0017e40000100800 */
.L_x_40:
[----:B------:R-:W-:-:S09]  /*2660*/  UISETP.NE.AND UP0, UPT, UR4, URZ, UPT ;  /* 0x000000ff0400728c */ /* 0x000fd2000bf05270 */
[----:B------:R-:W-:Y:S05]  /*2670*/  BRA.U !UP0, `(.L_x_21) ;  /* 0x0000000508807547 */ /* 0x000fea000b800000 */
[----:B------:R-:W-:-:S09]  /*2680*/  UISETP.NE.AND UP0, UPT, UR4, 0x1, UPT ;  /* 0x000000010400788c */ /* 0x000fd2000bf05270 */
[----:B------:R-:W-:Y:S05]  /*2690*/  BRA.U !UP0, `(.L_x_49) ;  /* 0x0000000108ec7547 */ /* 0x000fea000b800000 */
[----:B------:R-:W-:-:S05]  /*26a0*/  IMAD.WIDE.U32 R16, R0, 0x4, R10 ;  /* 0x0000000400107825 */ /* 0x000fca00078e000a */
[----:B--23--:R-:W2:Y:S01]  /*26b0*/  LDG.E R3, desc[UR6][R16.64] ;  /* 0x0000000610037981 */ /* 0x00cea2000c1e1900 */
[----:B------:R-:W-:Y:S01]  /*26c0*/  UMOV UR4, 0x88e368f1 ;  /* 0x88e368f100047882 */ /* 0x000fe20000000000 */
[----:B------:R-:W-:Y:S01]  /*26d0*/  UMOV UR5, 0x3ee4f8b5 ;  /* 0x3ee4f8b500057882 */ /* 0x000fe20000000000 */
[----:B------:R-:W-:Y:S01]  /*26e0*/  BSSY.RECONVERGENT B1, `(.L_x_50) ;  /* 0x0000010000017945 */ /* 0x000fe20003800200 */
[----:B--2---:R-:W2:Y:S02]  /*26f0*/  F2F.F64.F32 R12, R3 ;  /* 0x00000003000c7310 */ /* 0x004ea40000201800 */
[----:B--2---:R-:W-:-:S06]  /*2700*/  DADD R12, R12, UR4 ;  /* 0x000000040c0c7e29 */ /* 0x004fcc0008000000 */
[----:B01----:R-:W0:Y:S04]  /*2710*/  MUFU.RCP64H R5, R13 ;  /* 0x0000000d00057308 */ /* 0x003e280000001800 */
[----:B------:R-:W-:-:S04]  /*2720*/  IADD3 R4, PT, PT, R13, 0x300402, RZ ;  /* 0x003004020d047810 */ /* 0x000fc80007ffe0ff */
[----:B------:R-:W-:Y:S02]  /*2730*/  FSETP.GEU.AND P0, PT, |R4|, 5.8789094863358348022e-39, PT ;  /* 0x004004020400780b */ /* 0x000fe40003f0e200 */
        /* <DEDUP_REMOVED lines=10> */
.L_x_51:
[----:B------:R-:W-:Y:S05]  /*27e0*/  BSYNC.RECONVERGENT B1 ;  /* 0x0000000000017941 */ /* 0x000fea0003800200 */
.L_x_50:
        /* <DEDUP_REMOVED lines=29> */
.L_x_53:
[----:B------:R-:W-:Y:S05]  /*29c0*/  BSYNC.RECONVERGENT B1 ;  /* 0x0000000000017941 */ /* 0x000fea0003800200 */
.L_x_52:
        /* <DEDUP_REMOVED lines=8> */
.L_x_49:
[----:B------:R-:W5:Y:S02]  /*2a50*/  LDCU UR4, c[0x0][0x3a0] ;  /* 0x00007400ff0477ac */ /* 0x000f640008000800 */
[----:B-----5:R-:W-:-:S04]  /*2a60*/  ULOP3.LUT UR4, UR4, 0x1, URZ, 0xc0, !UPT ;  /* 0x0000000104047892 */ /* 0x020fc8000f8ec0ff */
[----:B------:R-:W-:-:S09]  /*2a70*/  UISETP.NE.U32.AND UP0, UPT, UR4, 0x1, UPT ;  /* 0x000000010400788c */ /* 0x000fd2000bf05070 */
[----:B------:R-:W-:Y:S05]  /*2a80*/  BRA.U UP0, `(.L_x_21) ;  /* 0x00000001007c7547 */ /* 0x000fea000b800000 */
[----:B------:R-:W-:-:S06]  /*2a90*/  IMAD.WIDE.U32 R10, R0, 0x4, R10 ;  /* 0x00000004000a7825 */ /* 0x000fcc00078e000a */
[----:B------:R-:W0:Y:S01]  /*2aa0*/  LDG.E R10, desc[UR6][R10.64] ;  /* 0x000000060a0a7981 */ /* 0x000e22000c1e1900 */
[----:B------:R-:W-:Y:S01]  /*2ab0*/  UMOV UR4, 0x88e368f1 ;  /* 0x88e368f100047882 */ /* 0x000fe20000000000 */
[----:B------:R-:W-:Y:S01]  /*2ac0*/  UMOV UR5, 0x3ee4f8b5 ;  /* 0x3ee4f8b500057882 */ /* 0x000fe20000000000 */
[----:B------:R-:W-:Y:S01]  /*2ad0*/  BSSY.RECONVERGENT B1, `(.L_x_54) ;  /* 0x0000012000017945 */ /* 0x000fe20003800200 */
[----:B01234-:R-:W0:Y:S02]  /*2ae0*/  F2F.F64.F32 R4, R10 ;  /* 0x0000000a00047310 */ /* 0x01fe240000201800 */
        /* <DEDUP_REMOVED lines=10> */
[----:B------:R-:W-:Y:S01]  /*2b90*/  LOP3.LUT R6, R15, 0x7fffffff, RZ, 0xc0, !PT ;  /* 0x7fffffff0f067812 */ /* 0x000fe200078ec0ff */
[----:B------:R-:W-:Y:S01]  /*2ba0*/  IMAD.MOV.U32 R13, RZ, RZ, R15 ;  /* 0x000000ffff0d7224 */ /* 0x000fe200078e000f */
[----:B------:R-:W-:Y:S02]  /*2bb0*/  MOV R12, R14 ;  /* 0x0000000e000c7202 */ /* 0x000fe40000000f00 */
[----:B------:R-:W-:Y:S01]  /*2bc0*/  MOV R4, 0x2bf0 ;  /* 0x00002bf000047802 */ /* 0x000fe20000000f00 */
[----:B------:R-:W-:-:S07]  /*2bd0*/  VIADD R6, R6, 0xfff00000 ;  /* 0xfff0000006067836 */ /* 0x000fce0000000000 */
[----:B------:R-:W-:Y:S05]  /*2be0*/  CALL.REL.NOINC `($__internal_0_$__cuda_sm20_dblrcp_rn_slowpath_v3) ;  /* 0x0000000800887944 */ /* 0x000fea0003c00000 */
.L_x_55:
[----:B------:R-:W-:Y:S05]  /*2bf0*/  BSYNC.RECONVERGENT B1 ;  /* 0x0000000000017941 */ /* 0x000fea0003800200 */
.L_x_54:
[----:B------:R-:W-:-:S06]  /*2c00*/  IMAD.WIDE.U32 R8, R0, 0x4, R8 ;  /* 0x0000000400087825 */ /* 0x000fcc00078e0008 */
[----:B------:R-:W2:Y:S02]  /*2c10*/  LDG.E R8, desc[UR6][R8.64] ;  /* 0x0000000608087981 */ /* 0x000ea4000c1e1900 */
[----:B--2---:R-:W-:-:S05]  /*2c20*/  IMAD R0, R8, 0x4, R1 ;  /* 0x0000000408007824 */ /* 0x004fca00078e0201 */
[----:B------:R-:W2:Y:S02]  /*2c30*/  LDL R3, [R0] ;  /* 0x0000000000037983 */ /* 0x000ea40000100800 */
[----:B--2---:R-:W0:Y:S02]  /*2c40*/  F2F.F64.F32 R4, R3 ;  /* 0x0000000300047310 */ /* 0x004e240000201800 */
[----:B0-----:R-:W-:-:S10]  /*2c50*/  DADD R4, R4, R6 ;  /* 0x0000000004047229 */ /* 0x001fd40000000006 */
[----:B------:R-:W0:Y:S02]  /*2c60*/  F2F.F32.F64 R5, R4 ;  /* 0x0000000400057310 */ /* 0x000e240000301000 */
[----:B0-----:R0:W-:Y:S02]  /*2c70*/  STL [R0], R5 ;  /* 0x0000000500007387 */ /* 0x0011e40000100800 */
.L_x_21:
[----:B--234-:R-:W2:Y:S01]  /*2c80*/  LDC R3, c[0x0][0x3a4] ;  /* 0x0000e900ff037b82 */ /* 0x01cea20000000800 */
[----:B0-----:R-:W-:Y:S01]  /*2c90*/  IMAD.MOV.U32 R0, RZ, RZ, -0x1 ;  /* 0xffffffffff007424 */ /* 0x001fe200078e00ff */
[----:B--2---:R-:W-:-:S13]  /*2ca0*/  ISETP.GE.AND P0, PT, R3, 0x1, PT ;  /* 0x000000010300780c */ /* 0x004fda0003f06270 */
[----:B------:R-:W-:Y:S05]  /*2cb0*/  @!P0 BRA `(.L_x_56) ;  /* 0x0000000800448947 */ /* 0x000fea0003800000 */
[C---:B------:R-:W-:Y:S01]  /*2cc0*/  ISETP.GE.U32.AND P1, PT, R3.reuse, 0x10, PT ;  /* 0x000000100300780c */ /* 0x040fe20003f26070 */
[----:B------:R-:W-:Y:S01]  /*2cd0*/  IMAD.MOV.U32 R23, RZ, RZ, RZ ;  /* 0x000000ffff177224 */ /* 0x000fe200078e00ff */
[----:B------:R-:W-:Y:S01]  /*2ce0*/  LOP3.LUT R24, R3, 0xf, RZ, 0xc0, !PT ;  /* 0x0000000f03187812 */ /* 0x000fe200078ec0ff */
[----:B------:R-:W-:Y:S02]  /*2cf0*/  IMAD.MOV.U32 R0, RZ, RZ, -0x1 ;  /* 0xffffffffff007424 */ /* 0x000fe400078e00ff */
[----:B------:R-:W-:Y:S01]  /*2d00*/  IMAD.MOV.U32 R21, RZ, RZ, RZ ;  /* 0x000000ffff157224 */ /* 0x000fe200078e00ff */
[----:B------:R-:W-:-:S07]  /*2d10*/  ISETP.NE.AND P0, PT, R24, RZ, PT ;  /* 0x000000ff1800720c */ /* 0x000fce0003f05270 */
[----:B------:R-:W-:Y:S06]  /*2d20*/  @!P1 BRA `(.L_x_57) ;  /* 0x0000000400009947 */ /* 0x000fec0003800000 */
[----:B------:R-:W-:Y:S01]  /*2d30*/  LOP3.LUT R21, R3, 0x7ffffff0, RZ, 0xc0, !PT ;  /* 0x7ffffff003157812 */ /* 0x000fe200078ec0ff */
[----:B------:R-:W-:Y:S01]  /*2d40*/  VIADD R20, R1, 0x20 ;  /* 0x0000002001147836 */ /* 0x000fe20000000000 */
[----:B------:R-:W-:Y:S02]  /*2d50*/  CS2R R22, SRZ ;  /* 0x0000000000167805 */ /* 0x000fe4000001ff00 */
[----:B------:R-:W-:-:S07]  /*2d60*/  MOV R0, 0xffffffff ;  /* 0xffffffff00007802 */ /* 0x000fce0000000f00 */
.L_x_58:
[----:B-1----:R-:W2:Y:S04]  /*2d70*/  LDL.64 R4, [R20+-0x20] ;  /* 0xffffe00014047983 */ /* 0x002ea80000100a00 */
[----:B------:R-:W3:Y:S04]  /*2d80*/  LDL.64 R6, [R20+-0x18] ;  /* 0xffffe80014067983 */ /* 0x000ee80000100a00 */
[----:B------:R-:W4:Y:S04]  /*2d90*/  LDL.64 R8, [R20+-0x10] ;  /* 0xfffff00014087983 */ /* 0x000f280000100a00 */
[----:B------:R-:W5:Y:S04]  /*2da0*/  LDL.64 R10, [R20+-0x8] ;  /* 0xfffff800140a7983 */ /* 0x000f680000100a00 */
[----:B------:R-:W5:Y:S04]  /*2db0*/  LDL.64 R12, [R20] ;  /* 0x00000000140c7983 */ /* 0x000f680000100a00 */
[----:B------:R-:W5:Y:S04]  /*2dc0*/  LDL.64 R14, [R20+0x8] ;  /* 0x00000800140e7983 */ /* 0x000f680000100a00 */
[----:B------:R-:W5:Y:S04]  /*2dd0*/  LDL.64 R16, [R20+0x10] ;  /* 0x0000100014107983 */ /* 0x000f680000100a00 */
[----:B------:R0:W5:Y:S02]  /*2de0*/  LDL.64 R18, [R20+0x18] ;  /* 0x0000180014127983 */ /* 0x0001640000100a00 */
[----:B0-----:R-:W-:Y:S01]  /*2df0*/  VIADD R20, R20, 0x40 ;  /* 0x0000004014147836 */ /* 0x001fe20000000000 */
[----:B--2---:R-:W-:-:S04]  /*2e00*/  FSETP.GT.AND P3, PT, R4, R23, PT ;  /* 0x000000170400720b */ /* 0x004fc80003f64000 */
[----:B------:R-:W-:Y:S02]  /*2e10*/  FSEL R4, R4, R23, P3 ;  /* 0x0000001704047208 */ /* 0x000fe40001800000 */
[----:B------:R-:W-:Y:S02]  /*2e20*/  SEL R0, R22, R0, P3 ;  /* 0x0000000016007207 */ /* 0x000fe40001800000 */
[----:B------:R-:W-:-:S04]  /*2e30*/  FSETP.GT.AND P1, PT, R5, R4, PT ;  /* 0x000000040500720b */ /* 0x000fc80003f24000 */
[----:B------:R-:W-:-:S04]  /*2e40*/  FSEL R5, R5, R4, P1 ;  /* 0x0000000405057208 */ /* 0x000fc80000800000 */
[----:B---3--:R-:W-:-:S04]  /*2e50*/  FSETP.GT.AND P2, PT, R6, R5, PT ;  /* 0x000000050600720b */ /* 0x008fc80003f44000 */
[----:B------:R-:W-:Y:S01]  /*2e60*/  FSEL R6, R6, R5, P2 ;  /* 0x0000000506067208 */ /* 0x000fe20001000000 */
[----:B------:R-:W-:-:S03]  /*2e70*/  @P1 VIADD R0, R22, 0x1 ;  /* 0x0000000116001836 */ /* 0x000fc60000000000 */
[----:B------:R-:W-:-:S04]  /*2e80*/  FSETP.GT.AND P4, PT, R7, R6, PT ;  /* 0x000000060700720b */ /* 0x000fc80003f84000 */
[----:B------:R-:W-:Y:S01]  /*2e90*/  FSEL R7, R7, R6, P4 ;  /* 0x0000000607077208 */ /* 0x000fe20002000000 */
[----:B------:R-:W-:-:S03]  /*2ea0*/  @P2 VIADD R0, R22, 0x2 ;  /* 0x0000000216002836 */ /* 0x000fc60000000000 */
[----:B----4-:R-:W-:-:S04]  /*2eb0*/  FSETP.GT.AND P6, PT, R8, R7, PT ;  /* 0x000000070800720b */ /* 0x010fc80003fc4000 */
[----:B------:R-:W-:Y:S01]  /*2ec0*/  FSEL R8, R8, R7, P6 ;  /* 0x0000000708087208 */ /* 0x000fe20003000000 */
[----:B------:R-:W-:-:S03]  /*2ed0*/  @P4 VIADD R0, R22, 0x3 ;  /* 0x0000000316004836 */ /* 0x000fc60000000000 */
[----:B------:R-:W-:-:S04]  /*2ee0*/  FSETP.GT.AND P5, PT, R9, R8, PT ;  /* 0x000000080900720b */ /* 0x000fc80003fa4000 */
[----:B------:R-:W-:Y:S01]  /*2ef0*/  FSEL R9, R9, R8, P5 ;  /* 0x0000000809097208 */ /* 0x000fe20002800000 */
[----:B------:R-:W-:-:S03]  /*2f00*/  @P6 VIADD R0, R22, 0x4 ;  /* 0x0000000416006836 */ /* 0x000fc60000000000 */
[----:B-----5:R-:W-:-:S04]  /*2f10*/  FSETP.GT.AND P3, PT, R10, R9, PT ;  /* 0x000000090a00720b */ /* 0x020fc80003f64000 */
[----:B------:R-:W-:Y:S01]  /*2f20*/  FSEL R10, R10, R9, P3 ;  /* 0x000000090a0a7208 */ /* 0x000fe20001800000 */
[----:B------:R-:W-:-:S03]  /*2f30*/  @P5 VIADD R0, R22, 0x5 ;  /* 0x0000000516005836 */ /* 0x000fc60000000000 */
[----:B------:R-:W-:-:S04]  /*2f40*/  FSETP.GT.AND P1, PT, R11, R10, PT ;  /* 0x0000000a0b00720b */ /* 0x000fc80003f24000 */
        /* <DEDUP_REMOVED lines=9> */
[----:B------:R-:W-:Y:S02]  /*2fe0*/  FSEL R14, R14, R13, P6 ;  /* 0x0000000d0e0e7208 */ /* 0x000fe40003000000 */
[----:B------:R-:W-:Y:S02]  /*2ff0*/  @P4 IADD3 R0, PT, PT, R22, 0x9, RZ ;  /* 0x0000000916004810 */ /* 0x000fe40007ffe0ff */
        /* <DEDUP_REMOVED lines=14> */
[----:B------:R-:W-:-:S08]  /*30e0*/  @P2 VIADD R0, R22, 0xe ;  /* 0x0000000e16002836 */ /* 0x000fd00000000000 */
[C---:B------:R-:W-:Y:S02]  /*30f0*/  @P4 VIADD R0, R22.reuse, 0xf ;  /* 0x0000000f16004836 */ /* 0x040fe40000000000 */
[----:B------:R-:W-:-:S05]  /*3100*/  VIADD R22, R22, 0x10 ;  /* 0x0000001016167836 */ /* 0x000fca0000000000 */
[----:B------:R-:W-:-:S13]  /*3110*/  ISETP.NE.AND P1, PT, R22, R21, PT ;  /* 0x000000151600720c */ /* 0x000fda0003f25270 */
[----:B------:R-:W-:Y:S05]  /*3120*/  @P1 BRA `(.L_x_58) ;  /* 0xfffffffc00101947 */ /* 0x000fea000383ffff */
.L_x_57:
[----:B------:R-:W-:Y:S05]  /*3130*/  @!P0 BRA `(.L_x_56) ;  /* 0x0000000400248947 */ /* 0x000fea0003800000 */
[----:B------:R-:W-:Y:S02]  /*3140*/  ISETP.GE.U32.AND P1, PT, R24, 0x8, PT ;  /* 0x000000081800780c */ /* 0x000fe40003f26070 */
[----:B------:R-:W-:-:S04]  /*3150*/  LOP3.LUT R7, R3, 0x7, RZ, 0xc0, !PT ;  /* 0x0000000703077812 */ /* 0x000fc800078ec0ff */
[----:B------:R-:W-:-:S07]  /*3160*/  ISETP.NE.AND P0, PT, R7, RZ, PT ;  /* 0x000000ff0700720c */ /* 0x000fce0003f05270 */
[----:B------:R-:W-:Y:S06]  /*3170*/  @!P1 BRA `(.L_x_59) ;  /* 0x0000000000889947 */ /* 0x000fec0003800000 */
[----:B------:R-:W-:-:S05]  /*3180*/  LEA R4, R21, R1, 0x2 ;  /* 0x0000000115047211 */ /* 0x000fca00078e10ff */
[----:B------:R-:W2:Y:S04]  /*3190*/  LDL R6, [R4] ;  /* 0x0000000004067983 */ /* 0x000ea80000100800 */
[----:B-1----:R-:W3:Y:S04]  /*31a0*/  LDL R5, [R4+0x4] ;  /* 0x0000040004057983 */ /* 0x002ee80000100800 */
[----:B------:R-:W4:Y:S04]  /*31b0*/  LDL R8, [R4+0x8] ;  /* 0x0000080004087983 */ /* 0x000f280000100800 */
[----:B------:R-:W5:Y:S04]  /*31c0*/  LDL R10, [R4+0xc] ;  /* 0x00000c00040a7983 */ /* 0x000f680000100800 */
[----:B------:R-:W5:Y:S04]  /*31d0*/  LDL R12, [R4+0x10] ;  /* 0x00001000040c7983 */ /* 0x000f680000100800 */
[----:B------:R-:W5:Y:S04]  /*31e0*/  LDL R14, [R4+0x14] ;  /* 0x00001400040e7983 */ /* 0x000f680000100800 */
[----:B------:R-:W5:Y:S04]  /*31f0*/  LDL R16, [R4+0x18] ;  /* 0x0000180004107983 */ /* 0x000f680000100800 */
[----:B------:R-:W5:Y:S01]  /*3200*/  LDL R18, [R4+0x1c] ;  /* 0x00001c0004127983 */ /* 0x000f620000100800 */
[----:B--2---:R-:W-:-:S04]  /*3210*/  FSETP.GT.AND P5, PT, R6, R23, PT ;  /* 0x000000170600720b */ /* 0x004fc80003fa4000 */
[----:B------:R-:W-:Y:S02]  /*3220*/  FSEL R6, R6, R23, P5 ;  /* 0x0000001706067208 */ /* 0x000fe40002800000 */
[----:B------:R-:W-:Y:S02]  /*3230*/  SEL R0, R21, R0, P5 ;  /* 0x0000000015007207 */ /* 0x000fe40002800000 */
[----:B---3--:R-:W-:-:S04]  /*3240*/  FSETP.GT.AND P6, PT, R5, R6, PT ;  /* 0x000000060500720b */ /* 0x008fc80003fc4000 */
[----:B------:R-:W-:-:S04]  /*3250*/  FSEL R5, R5, R6, P6 ;  /* 0x0000000605057208 */ /* 0x000fc80003000000 */
[----:B----4-:R-:W-:-:S04]  /*3260*/  FSETP.GT.AND P4, PT, R8, R5, PT ;  /* 0x000000050800720b */ /* 0x010fc80003f84000 */
        /* <DEDUP_REMOVED lines=18> */
[----:B------:R-:W-:-:S07]  /*3390*/  VIADD R21, R21, 0x8 ;  /* 0x0000000815157836 */ /* 0x000fce0000000000 */
.L_x_59:
        /* <DEDUP_REMOVED lines=20> */
[----:B------:R-:W-:-:S08]  /*34e0*/  @P2 VIADD R0, R21, 0x2 ;  /* 0x0000000215002836 */ /* 0x000fd00000000000 */
[C---:B------:R-:W-:Y:S02]  /*34f0*/  @P3 VIADD R0, R21.reuse, 0x3 ;  /* 0x0000000315003836 */ /* 0x040fe40000000000 */
[----:B------:R-:W-:-:S07]  /*3500*/  VIADD R21, R21, 0x4 ;  /* 0x0000000415157836 */ /* 0x000fce0000000000 */
.L_x_60:
[----:B------:R-:W-:Y:S05]  /*3510*/  @!P4 BRA `(.L_x_56) ;  /* 0x00000000002cc947 */ /* 0x000fea0003800000 */
[----:B-1----:R-:W-:Y:S02]  /*3520*/  IMAD R5, R21, 0x4, R1 ;  /* 0x0000000415057824 */ /* 0x002fe400078e0201 */
[----:B------:R-:W-:-:S07]  /*3530*/  IMAD.MOV R3, RZ, RZ, -R3 ;  /* 0x000000ffff037224 */ /* 0x000fce00078e0a03 */
.L_x_61:
[----:B------:R0:W2:Y:S01]  /*3540*/  LDL R4, [R5] ;  /* 0x0000000005047983 */ /* 0x0000a20000100800 */
[----:B------:R-:W-:-:S05]  /*3550*/  VIADD R3, R3, 0x1 ;  /* 0x0000000103037836 */ /* 0x000fca0000000000 */
[----:B------:R-:W-:Y:S01]  /*3560*/  ISETP.NE.AND P1, PT, R3, RZ, PT ;  /* 0x000000ff0300720c */ /* 0x000fe20003f25270 */
[----:B0-----:R-:W-:Y:S01]  /*3570*/  VIADD R5, R5, 0x4 ;  /* 0x0000000405057836 */ /* 0x001fe20000000000 */
[----:B--2---:R-:W-:-:S04]  /*3580*/  FSETP.GT.AND P0, PT, R4, R23, PT ;  /* 0x000000170400720b */ /* 0x004fc80003f04000 */
[C---:B------:R-:W-:Y:S01]  /*3590*/  SEL R0, R21.reuse, R0, P0 ;  /* 0x0000000015007207 */ /* 0x040fe20000000000 */
[----:B------:R-:W-:Y:S01]  /*35a0*/  VIADD R21, R21, 0x1 ;  /* 0x0000000115157836 */ /* 0x000fe20000000000 */
[----:B------:R-:W-:-:S05]  /*35b0*/  FSEL R23, R4, R23, P0 ;  /* 0x0000001704177208 */ /* 0x000fca0000000000 */
[----:B------:R-:W-:Y:S05]  /*35c0*/  @P1 BRA `(.L_x_61) ;  /* 0xfffffffc00dc1947 */ /* 0x000fea000383ffff */
.L_x_56:
[----:B-1----:R-:W0:Y:S02]  /*35d0*/  LDC.64 R4, c[0x0][0x390] ;  /* 0x0000e400ff047b82 */ /* 0x002e240000000a00 */
[----:B0-----:R-:W-:-:S05]  /*35e0*/  IMAD.WIDE R2, R2, 0x4, R4 ;  /* 0x0000000402027825 */ /* 0x001fca00078e0204 */
[----:B------:R-:W-:Y:S01]  /*35f0*/  STG.E desc[UR6][R2.64], R0 ;  /* 0x0000000002007986 */ /* 0x000fe2000c101906 */
[----:B------:R-:W-:Y:S05]  /*3600*/  EXIT ;  /* 0x000000000000794d */ /* 0x000fea0003800000 */
        .weak           $__internal_0_$__cuda_sm20_dblrcp_rn_slowpath_v3
        .type           $__internal_0_$__cuda_sm20_dblrcp_rn_slowpath_v3,@function
        .size           $__internal_0_$__cuda_sm20_dblrcp_rn_slowpath_v3,(.L_x_77 - $__internal_0_$__cuda_sm20_dblrcp_rn_slowpath_v3)
$__internal_0_$__cuda_sm20_dblrcp_rn_slowpath_v3:
[----:B------:R-:W-:Y:S01]  /*3610*/  DSETP.GTU.AND P0, PT, |R12|, +INF , PT ;  /* 0x7ff000000c00742a */ /* 0x000fe20003f0c200 */
[----:B------:R-:W-:-:S13]  /*3620*/  BSSY.RECONVERGENT B0, `(.L_x_62) ;  /* 0x0000022000007945 */ /* 0x000fda0003800200 */
[----:B------:R-:W-:Y:S05]  /*3630*/  @P0 BRA `(.L_x_63) ;  /* 0x0000000000780947 */ /* 0x000fea0003800000 */
[----:B------:R-:W-:-:S04]  /*3640*/  LOP3.LUT R5, R13, 0x7fffffff, RZ, 0xc0, !PT ;  /* 0x7fffffff0d057812 */ /* 0x000fc800078ec0ff */
[----:B------:R-:W-:-:S04]  /*3650*/  IADD3 R3, PT, PT, R5, -0x1, RZ ;  /* 0xffffffff05037810 */ /* 0x000fc80007ffe0ff */
[----:B------:R-:W-:-:S13]  /*3660*/  ISETP.GE.U32.AND P0, PT, R3, 0x7fefffff, PT ;  /* 0x7fefffff0300780c */ /* 0x000fda0003f06070 */
[----:B------:R-:W-:Y:S01]  /*3670*/  @P0 LOP3.LUT R15, R13, 0x7ff00000, RZ, 0x3c, !PT ;  /* 0x7ff000000d0f0812 */ /* 0x000fe200078e3cff */
[----:B------:R-:W-:Y:S01]  /*3680*/  @P0 IMAD.MOV.U32 R14, RZ, RZ, RZ ;  /* 0x000000ffff0e0224 */ /* 0x000fe200078e00ff */
[----:B------:R-:W-:Y:S06]  /*3690*/  @P0 BRA `(.L_x_64) ;  /* 0x0000000000680947 */ /* 0x000fec0003800000 */
[----:B------:R-:W-:-:S13]  /*36a0*/  ISETP.GE.U32.AND P0, PT, R5, 0x1000001, PT ;  /* 0x010000010500780c */ /* 0x000fda0003f06070 */
[----:B------:R-:W-:Y:S05]  /*36b0*/  @!P0 BRA `(.L_x_65) ;  /* 0x0000000000348947 */ /* 0x000fea0003800000 */
[----:B------:R-:W-:Y:S02]  /*36c0*/  VIADD R15, R13, 0xc0200000 ;  /* 0xc02000000d0f7836 */ /* 0x000fe40000000000 */
[----:B------:R-:W-:Y:S02]  /*36d0*/  IMAD.MOV.U32 R14, RZ, RZ, R12 ;  /* 0x000000ffff0e7224 */ /* 0x000fe400078e000c */
[----:B------:R-:W0:Y:S04]  /*36e0*/  MUFU.RCP64H R7, R15 ;  /* 0x0000000f00077308 */ /* 0x000e280000001800 */
[----:B0-----:R-:W-:-:S08]  /*36f0*/  DFMA R20, -R14, R6, 1 ;  /* 0x3ff000000e14742b */ /* 0x001fd00000000106 */
[----:B------:R-:W-:-:S08]  /*3700*/  DFMA R20, R20, R20, R20 ;  /* 0x000000141414722b */ /* 0x000fd00000000014 */
[----:B------:R-:W-:-:S08]  /*3710*/  DFMA R20, R6, R20, R6 ;  /* 0x000000140614722b */ /* 0x000fd00000000006 */
[----:B------:R-:W-:-:S08]  /*3720*/  DFMA R6, -R14, R20, 1 ;  /* 0x3ff000000e06742b */ /* 0x000fd00000000114 */
[----:B------:R-:W-:-:S08]  /*3730*/  DFMA R6, R20, R6, R20 ;  /* 0x000000061406722b */ /* 0x000fd00000000014 */
[----:B------:R-:W-:-:S08]  /*3740*/  DMUL R6, R6, 2.2250738585072013831e-308 ;  /* 0x0010000006067828 */ /* 0x000fd00000000000 */
[----:B------:R-:W-:-:S08]  /*3750*/  DFMA R12, -R12, R6, 1 ;  /* 0x3ff000000c0c742b */ /* 0x000fd00000000106 */
[----:B------:R-:W-:-:S08]  /*3760*/  DFMA R12, R12, R12, R12 ;  /* 0x0000000c0c0c722b */ /* 0x000fd0000000000c */
[----:B------:R-:W-:Y:S01]  /*3770*/  DFMA R14, R6, R12, R6 ;  /* 0x0000000c060e722b */ /* 0x000fe20000000006 */
[----:B------:R-:W-:Y:S10]  /*3780*/  BRA `(.L_x_64) ;  /* 0x00000000002c7947 */ /* 0x000ff40003800000 */
.L_x_65:
[----:B------:R-:W-:-:S06]  /*3790*/  DMUL R12, R12, 8.11296384146066816958e+31 ;  /* 0x469000000c0c7828 */ /* 0x000fcc0000000000 */
[----:B------:R-:W0:Y:S02]  /*37a0*/  MUFU.RCP64H R7, R13 ;  /* 0x0000000d00077308 */ /* 0x000e240000001800 */
[----:B0-----:R-:W-:-:S08]  /*37b0*/  DFMA R14, -R12, R6, 1 ;  /* 0x3ff000000c0e742b */ /* 0x001fd00000000106 */
[----:B------:R-:W-:-:S08]  /*37c0*/  DFMA R14, R14, R14, R14 ;  /* 0x0000000e0e0e722b */ /* 0x000fd0000000000e */
[----:B------:R-:W-:-:S08]  /*37d0*/  DFMA R14, R6, R14, R6 ;  /* 0x0000000e060e722b */ /* 0x000fd00000000006 */
[----:B------:R-:W-:-:S08]  /*37e0*/  DFMA R6, -R12, R14, 1 ;  /* 0x3ff000000c06742b */ /* 0x000fd0000000010e */
[----:B------:R-:W-:-:S08]  /*37f0*/  DFMA R6, R14, R6, R14 ;  /* 0x000000060e06722b */ /* 0x000fd0000000000e */
[----:B------:R-:W-:Y:S01]  /*3800*/  DMUL R14, R6, 8.11296384146066816958e+31 ;  /* 0x46900000060e7828 */ /* 0x000fe20000000000 */
[----:B------:R-:W-:Y:S10]  /*3810*/  BRA `(.L_x_64) ;  /* 0x0000000000087947 */ /* 0x000ff40003800000 */
.L_x_63:
[----:B------:R-:W-:Y:S01]  /*3820*/  LOP3.LUT R15, R13, 0x80000, RZ, 0xfc, !PT ;  /* 0x000800000d0f7812 */ /* 0x000fe200078efcff */
[----:B------:R-:W-:-:S07]  /*3830*/  IMAD.MOV.U32 R14, RZ, RZ, R12 ;  /* 0x000000ffff0e7224 */ /* 0x000fce00078e000c */
.L_x_64:
[----:B------:R-:W-:Y:S05]  /*3840*/  BSYNC.RECONVERGENT B0 ;  /* 0x0000000000007941 */ /* 0x000fea0003800200 */
.L_x_62:
[----:B------:R-:W-:Y:S02]  /*3850*/  IMAD.MOV.U32 R5, RZ, RZ, 0x0 ;  /* 0x00000000ff057424 */ /* 0x000fe400078e00ff */
[----:B------:R-:W-:Y:S02]  /*3860*/  IMAD.MOV.U32 R6, RZ, RZ, R14 ;  /* 0x000000ffff067224 */ /* 0x000fe400078e000e */
[----:B------:R-:W-:Y:S01]  /*3870*/  IMAD.MOV.U32 R7, RZ, RZ, R15 ;  /* 0x000000ffff077224 */ /* 0x000fe200078e000f */
[----:B------:R-:W-:Y:S06]  /*3880*/  RET.REL.NODEC R4 `(_Z22weighted_voting_kernelPfPiS0_iiiiS_S0_) ;  /* 0xffffffc404dc7950 */ /* 0x000fec0003c3ffff */
.L_x_66:
[----:B------:R-:W-:-:S00]  /*3890*/  BRA `(.L_x_66) ;  /* 0xfffffffc00fc7947 */ /* 0x000fc0000383ffff */
[----:B------:R-:W-:-:S00]  /*38a0*/  NOP ;  /* 0x0000000000007918 */ /* 0x000fc00000000000 */
        /* <DEDUP_REMOVED lines=13> */
.L_x_77:


//--------------------- .text._Z25euclidean_distance_kernelPiS_Pfiii --------------------------
	.section	.text._Z25euclidean_distance_kernelPiS_Pfiii,"ax",@progbits
	.align	128
        .global         _Z25euclidean_distance_kernelPiS_Pfiii
        .type           _Z25euclidean_distance_kernelPiS_Pfiii,@function
        .size           _Z25euclidean_distance_kernelPiS_Pfiii,(.L_x_78 - _Z25euclidean_distance_kernelPiS_Pfiii)
        .other          _Z25euclidean_distance_kernelPiS_Pfiii,@"STO_CUDA_ENTRY STV_DEFAULT"
_Z25euclidean_distance_kernelPiS_Pfiii:
.text._Z25euclidean_distance_kernelPiS_Pfiii:
[----:B------:R-:W-:Y:S01]  /*0000*/  LDC R1, c[0x0][0x37c] ;  /* 0x0000df00ff017b82 */ /* 0x000fe20000000800 */
[----:B------:R-:W0:Y:S07]  /*0010*/  S2R R0, SR_TID.X ;  /* 0x0000000000007919 */ /* 0x000e2e0000002100 */
[----:B------:R-:W0:Y:S08]  /*0020*/  S2UR UR4, SR_CTAID.X ;  /* 0x00000000000479c3 */ /* 0x000e300000002500 */
[----:B------:R-:W0:Y:S08]  /*0030*/  LDC R7, c[0x0][0x360] ;  /* 0x0000d800ff077b82 */ /* 0x000e300000000800 */
[----:B------:R-:W1:Y:S08]  /*0040*/  S2UR UR13, SR_CTAID.Y ;  /* 0x00000000000d79c3 */ /* 0x000e700000002600 */
[----:B------:R-:W1:Y:S01]  /*0050*/  LDC.64 R2, c[0x0][0x398] ;  /* 0x0000e600ff027b82 */ /* 0x000e620000000a00 */
[----:B0-----:R-:W-:Y:S01]  /*0060*/  IMAD R7, R7, UR4, R0 ;  /* 0x0000000407077c24 */ /* 0x001fe2000f8e0200 */
[----:B-1----:R-:W-:-:S04]  /*0070*/  ISETP.LE.AND P0, PT, R3, UR13, PT ;  /* 0x0000000d03007c0c */ /* 0x002fc8000bf03270 */
[----:B------:R-:W-:-:S13]  /*0080*/  ISETP.GE.OR P0, PT, R7, R2, P0 ;  /* 0x000000020700720c */ /* 0x000fda0000706670 */
[----:B------:R-:W-:Y:S05]  /*0090*/  @P0 EXIT ;  /* 0x000000000000094d */ /* 0x000fea0003800000 */
[----:B------:R-:W0:Y:S01]  /*00a0*/  LDCU UR7, c[0x0][0x3a0] ;  /* 0x00007400ff0777ac */ /* 0x000e220008000800 */
[----:B------:R-:W-:Y:S01]  /*00b0*/  HFMA2 R6, -RZ, RZ, 0, 0 ;  /* 0x00000000ff067431 */ /* 0x000fe200000001ff */
[----:B------:R-:W1:Y:S01]  /*00c0*/  LDCU.64 UR14, c[0x0][0x358] ;  /* 0x00006b00ff0e77ac */ /* 0x000e620008000a00 */
[----:B0-----:R-:W-:-:S09]  /*00d0*/  UISETP.GE.AND UP0, UPT, UR7, 0x1, UPT ;  /* 0x000000010700788c */ /* 0x001fd2000bf06270 */
[----:B-1----:R-:W-:Y:S05]  /*00e0*/  BRA.U !UP0, `(.L_x_67) ;  /* 0x0000000908887547 */ /* 0x002fea000b800000 */
[----:B------:R-:W-:Y:S02]  /*00f0*/  UISETP.GE.U32.AND UP1, UPT, UR7, 0x8, UPT ;  /* 0x000000080700788c */ /* 0x000fe4000bf26070 */
[----:B------:R-:W-:Y:S01]  /*0100*/  IMAD R9, R7, UR7, RZ ;  /* 0x0000000707097c24 */ /* 0x000fe2000f8e02ff */
[----:B------:R-:W-:Y:S01]  /*0110*/  ULOP3.LUT UR11, UR7, 0x7, URZ, 0xc0, !UPT ;  /* 0x00000007070b7892 */ /* 0x000fe2000f8ec0ff */
[----:B------:R-:W-:Y:S01]  /*0120*/  IMAD.MOV.U32 R6, RZ, RZ, RZ ;  /* 0x000000ffff067224 */ /* 0x000fe200078e00ff */
[----:B------:R-:W-:Y:S01]  /*0130*/  MOV R0, RZ ;  /* 0x000000ff00007202 */ /* 0x000fe20000000f00 */
[----:B------:R-:W-:Y:S02]  /*0140*/  UIMAD UR10, UR13, UR7, URZ ;  /* 0x000000070d0a72a4 */ /* 0x000fe4000f8e02ff */
[----:B------:R-:W-:Y:S01]  /*0150*/  UISETP.NE.AND UP0, UPT, UR11, URZ, UPT ;  /* 0x000000ff0b00728c */ /* 0x000fe2000bf05270 */
[----:B------:R-:W-:Y:S10]  /*0160*/  BRA.U !UP1, `(.L_x_68) ;  /* 0x00000005091c7547 */ /* 0x000ff4000b800000 */
[----:B------:R-:W0:Y:S01]  /*0170*/  LDCU.64 UR4, c[0x0][0x388] ;  /* 0x00007100ff0477ac */ /* 0x000e220008000a00 */
[----:B------:R-:W-:Y:S01]  /*0180*/  IMAD.MOV.U32 R6, RZ, RZ, RZ ;  /* 0x000000ffff067224 */ /* 0x000fe200078e00ff */
[----:B------:R-:W-:Y:S01]  /*0190*/  MOV R8, R9 ;  /* 0x0000000900087202 */ /* 0x000fe20000000f00 */
[----:B------:R-:W1:Y:S01]  /*01a0*/  LDCU.64 UR8, c[0x0][0x380] ;  /* 0x00007000ff0877ac */ /* 0x000e620008000a00 */
[----:B------:R-:W-:-:S06]  /*01b0*/  ULOP3.LUT UR12, UR7, 0x7ffffff8, URZ, 0xc0, !UPT ;  /* 0x7ffffff8070c7892 */ /* 0x000fcc000f8ec0ff */
[----:B------:R-:W-:Y:S01]  /*01c0*/  IMAD.U32 R0, RZ, RZ, UR12 ;  /* 0x0000000cff007e24 */ /* 0x000fe2000f8e00ff */
[----:B0-----:R-:W-:-:S04]  /*01d0*/  UIMAD.WIDE.U32 UR4, UR10, 0x4, UR4 ;  /* 0x000000040a0478a5 */ /* 0x001fc8000f8e0004 */
[----:B------:R-:W-:Y:S02]  /*01e0*/  UIADD3 UR16, UP2, UPT, UR4, 0x10, URZ ;  /* 0x0000001004107890 */ /* 0x000fe4000ff5e0ff */
[----:B-1----:R-:W-:Y:S02]  /*01f0*/  UIADD3 UR6, UP1, UPT, UR8, 0x10, URZ ;  /* 0x0000001008067890 */ /* 0x002fe4000ff3e0ff */
[----:B------:R-:W-:Y:S02]  /*0200*/  UIADD3.X UR4, UPT, UPT, URZ, UR5, URZ, UP2, !UPT ;  /* 0x00000005ff047290 */ /* 0x000fe400097fe4ff */
[----:B------:R-:W-:Y:S01]  /*0210*/  MOV R2, UR16 ;  /* 0x0000001000027c02 */ /* 0x000fe20008000f00 */
[----:B------:R-:W-:Y:S02]  /*0220*/  UIADD3 UR8, UPT, UPT, -UR12, URZ, URZ ;  /* 0x000000ff0c087290 */ /* 0x000fe4000fffe1ff */
[----:B------:R-:W-:Y:S01]  /*0230*/  UIADD3.X UR5, UPT, UPT, URZ, UR9, URZ, UP1, !UPT ;  /* 0x00000009ff057290 */ /* 0x000fe20008ffe4ff */
[----:B------:R-:W-:-:S11]  /*0240*/  IMAD.U32 R3, RZ, RZ, UR4 ;  /* 0x00000004ff037e24 */ /* 0x000fd6000f8e00ff */
.L_x_69:
[----:B------:R-:W-:Y:S01]  /*0250*/  MOV R4, UR6 ;  /* 0x0000000600047c02 */ /* 0x000fe20008000f00 */
[----:B------:R-:W-:Y:S01]  /*0260*/  IMAD.U32 R5, RZ, RZ, UR5 ;  /* 0x00000005ff057e24 */ /* 0x000fe2000f8e00ff */
[----:B------:R-:W2:Y:S03]  /*0270*/  LDG.E R23, desc[UR14][R2.64+-0x10] ;  /* 0xfffff00e02177981 */ /* 0x000ea6000c1e1900 */
[----:B------:R-:W-:Y:S01]  /*0280*/  IMAD.WIDE R4, R8, 0x4, R4 ;  /* 0x0000000408047825 */ /* 0x000fe200078e0204 */
[----:B------:R-:W3:Y:S04]  /*0290*/  LDG.E R25, desc[UR14][R2.64+-0xc] ;  /* 0xfffff40e02197981 */ /* 0x000ee8000c1e1900 */
[----:B------:R-:W4:Y:S04]  /*02a0*/  LDG.E R22, desc[UR14][R4.64+-0x10] ;  /* 0xfffff00e04167981 */ /* 0x000f28000c1e1900 */
[----:B------:R-:W5:Y:S04]  /*02b0*/  LDG.E R24, desc[UR14][R4.64+-0xc] ;  /* 0xfffff40e04187981 */ /* 0x000f68000c1e1900 */
        /* <DEDUP_REMOVED lines=10> */
[----:B------:R0:W5:Y:S04]  /*0360*/  LDG.E R20, desc[UR14][R2.64+0xc] ;  /* 0x00000c0e02147981 */ /* 0x000168000c1e1900 */
[----:B------:R-:W5:Y:S01]  /*0370*/  LDG.E R21, desc[UR14][R4.64+0xc] ;  /* 0x00000c0e04157981 */ /* 0x000f62000c1e1900 */
[----:B------:R-:W-:-:S04]  /*0380*/  UIADD3 UR8, UPT, UPT, UR8, 0x8, URZ ;  /* 0x0000000808087890 */ /* 0x000fc8000fffe0ff */
[----:B------:R-:W-:Y:S01]  /*0390*/  UISETP.NE.AND UP1, UPT, UR8, URZ, UPT ;  /* 0x000000ff0800728c */ /* 0x000fe2000bf25270 */
[----:B0-----:R-:W-:Y:S02]  /*03a0*/  IADD3 R2, P0, PT, R2, 0x20, RZ ;  /* 0x0000002002027810 */ /* 0x001fe40007f1e0ff */
[----:B------:R-:W-:Y:S02]  /*03b0*/  IADD3 R8, PT, PT, R8, 0x8, RZ ;  /* 0x0000000808087810 */ /* 0x000fe40007ffe0ff */
[----:B------:R-:W-:Y:S02]  /*03c0*/  IADD3.X R3, PT, PT, RZ, R3, RZ, P0, !PT ;  /* 0x00000003ff037210 */ /* 0x000fe400007fe4ff */
[----:B--2---:R-:W-:Y:S02]  /*03d0*/  I2FP.F32.S32 R23, R23 ;  /* 0x0000001700177245 */ /* 0x004fe40000201400 */
[----:B---3--:R-:W-:Y:S02]  /*03e0*/  I2FP.F32.S32 R25, R25 ;  /* 0x0000001900197245 */ /* 0x008fe40000201400 */
[----:B----4-:R-:W-:-:S02]  /*03f0*/  I2FP.F32.S32 R22, R22 ;  /* 0x0000001600167245 */ /* 0x010fc40000201400 */
[----:B-----5:R-:W-:-:S03]  /*0400*/  I2FP.F32.S32 R24, R24 ;  /* 0x0000001800187245 */ /* 0x020fc60000201400 */
[----:B------:R-:W-:Y:S01]  /*0410*/  FADD R23, R22, -R23 ;  /* 0x8000001716177221 */ /* 0x000fe20000000000 */
[----:B------:R-:W-:-:S03]  /*0420*/  I2FP.F32.S32 R10, R10 ;  /* 0x0000000a000a7245 */ /* 0x000fc60000201400 */
[----:B------:R-:W-:Y:S01]  /*0430*/  FFMA R6, R23, R23, R6 ;  /* 0x0000001717067223 */ /* 0x000fe20000000006 */
[----:B------:R-:W-:Y:S01]  /*0440*/  FADD R25, R24, -R25 ;  /* 0x8000001918197221 */ /* 0x000fe20000000000 */
[----:B------:R-:W-:-:S03]  /*0450*/  I2FP.F32.S32 R11, R11 ;  /* 0x0000000b000b7245 */ /* 0x000fc60000201400 */
[----:B------:R-:W-:Y:S01]  /*0460*/  FFMA R6, R25, R25, R6 ;  /* 0x0000001919067223 */ /* 0x000fe20000000006 */
[----:B------:R-:W-:Y:S01]  /*0470*/  I2FP.F32.S32 R12, R12 ;  /* 0x0000000c000c7245 */ /* 0x000fe20000201400 */
        /* <DEDUP_REMOVED lines=18> */
[----:B------:R-:W-:Y:S02]  /*05a0*/  FFMA R6, R19, R19, R6 ;  /* 0x0000001313067223 */ /* 0x000fe40000000006 */
[----:B------:R-:W-:-:S04]  /*05b0*/  FADD R21, R21, -R20 ;  /* 0x8000001415157221 */ /* 0x000fc80000000000 */
[----:B------:R-:W-:Y:S01]  /*05c0*/  FFMA R6, R21, R21, R6 ;  /* 0x0000001515067223 */ /* 0x000fe20000000006 */
[----:B------:R-:W-:Y:S06]  /*05d0*/  BRA.U UP1, `(.L_x_69) ;  /* 0xfffffffd011c7547 */ /* 0x000fec000b83ffff */
.L_x_68:
[----:B------:R-:W-:Y:S05]  /*05e0*/  BRA.U !UP0, `(.L_x_67) ;  /* 0x0000000508487547 */ /* 0x000fea000b800000 */
[----:B------:R-:W-:Y:S02]  /*05f0*/  UISETP.GE.U32.AND UP0, UPT, UR11, 0x4, UPT ;  /* 0x000000040b00788c */ /* 0x000fe4000bf06070 */
[----:B------:R-:W-:-:S04]  /*0600*/  ULOP3.LUT UR5, UR7, 0x3, URZ, 0xc0, !UPT ;  /* 0x0000000307057892 */ /* 0x000fc8000f8ec0ff */
[----:B------:R-:W-:-:S03]  /*0610*/  UISETP.NE.AND UP1, UPT, UR5, URZ, UPT ;  /* 0x000000ff0500728c */ /* 0x000fc6000bf25270 */
[----:B------:R-:W-:Y:S08]  /*0620*/  BRA.U !UP0, `(.L_x_70) ;  /* 0x0000000108907547 */ /* 0x000ff0000b800000 */
[----:B------:R-:W0:Y:S01]  /*0630*/  LDC.64 R4, c[0x0][0x380] ;  /* 0x0000e000ff047b82 */ /* 0x000e220000000a00 */
[----:B------:R-:W-:Y:S01]  /*0640*/  IADD3 R13, PT, PT, R9, R0, RZ ;  /* 0x00000000090d7210 */ /* 0x000fe20007ffe0ff */
[C---:B------:R-:W-:Y:S01]  /*0650*/  VIADD R15, R0.reuse, UR10 ;  /* 0x0000000a000f7c36 */ /* 0x040fe20008000000 */
[----:B------:R-:W-:-:S05]  /*0660*/  IADD3 R12, P0, PT, R0, UR10, RZ ;  /* 0x0000000a000c7c10 */ /* 0x000fca000ff1e0ff */
[----:B------:R-:W1:Y:S08]  /*0670*/  LDC.64 R10, c[0x0][0x388] ;  /* 0x0000e200ff0a7b82 */ /* 0x000e700000000a00 */
[----:B------:R-:W2:Y:S01]  /*0680*/  LDC.64 R2, c[0x0][0x388] ;  /* 0x0000e200ff027b82 */ /* 0x000ea20000000a00 */
[----:B0-----:R-:W-:Y:S01]  /*0690*/  IMAD.WIDE R4, R13, 0x4, R4 ;  /* 0x000000040d047825 */ /* 0x001fe200078e0204 */
[----:B------:R-:W-:-:S04]  /*06a0*/  IADD3.X R13, PT, PT, RZ, RZ, RZ, P0, !PT ;  /* 0x000000ffff0d7210 */ /* 0x000fc800007fe4ff */
[----:B------:R-:W3:Y:S01]  /*06b0*/  LDG.E R8, desc[UR14][R4.64] ;  /* 0x0000000e04087981 */ /* 0x000ee2000c1e1900 */
[----:B-1----:R-:W-:-:S03]  /*06c0*/  IMAD.WIDE.U32 R10, R15, 0x4, R10 ;  /* 0x000000040f0a7825 */ /* 0x002fc600078e000a */
[----:B------:R-:W4:Y:S04]  /*06d0*/  LDG.E R17, desc[UR14][R4.64+0xc] ;  /* 0x00000c0e04117981 */ /* 0x000f28000c1e1900 */
[----:B------:R-:W5:Y:S01]  /*06e0*/  LDG.E R15, desc[UR14][R4.64+0x8] ;  /* 0x0000080e040f7981 */ /* 0x000f62000c1e1900 */
[----:B--2---:R-:W-:-:S03]  /*06f0*/  LEA R2, P0, R12, R2, 0x2 ;  /* 0x000000020c027211 */ /* 0x004fc600078010ff */
[----:B------:R-:W2:Y:S01]  /*0700*/  LDG.E R10, desc[UR14][R10.64] ;  /* 0x0000000e0a0a7981 */ /* 0x000ea2000c1e1900 */
[----:B------:R-:W-:-:S03]  /*0710*/  LEA.HI.X R3, R12, R3, R13, 0x2, P0 ;  /* 0x000000030c037211 */ /* 0x000fc600000f140d */
[----:B------:R-:W4:Y:S04]  /*0720*/  LDG.E R12, desc[UR14][R4.64+0x4] ;  /* 0x0000040e040c7981 */ /* 0x000f28000c1e1900 */
[----:B------:R-:W5:Y:S04]  /*0730*/  LDG.E R14, desc[UR14][R2.64+0x4] ;  /* 0x0000040e020e7981 */ /* 0x000f68000c1e1900 */
[----:B------:R-:W5:Y:S04]  /*0740*/  LDG.E R16, desc[UR14][R2.64+0x8] ;  /* 0x0000080e02107981 */ /* 0x000f68000c1e1900 */
[----:B------:R-:W5:Y:S01]  /*0750*/  LDG.E R18, desc[UR14][R2.64+0xc] ;  /* 0x00000c0e02127981 */ /* 0x000f62000c1e1900 */
[----:B------:R-:W-:Y:S01]  /*0760*/  VIADD R0, R0, 0x4 ;  /* 0x0000000400007836 */ /* 0x000fe20000000000 */
[----:B---3--:R-:W-:-:S02]  /*0770*/  I2FP.F32.S32 R8, R8 ;  /* 0x0000000800087245 */ /* 0x008fc40000201400 */
[----:B--2---:R-:W-:Y:S02]  /*0780*/  I2FP.F32.S32 R13, R10 ;  /* 0x0000000a000d7245 */ /* 0x004fe40000201400 */
[----:B----4-:R-:W-:-:S03]  /*0790*/  I2FP.F32.S32 R12, R12 ;  /* 0x0000000c000c7245 */ /* 0x010fc60000201400 */
[----:B------:R-:W-:Y:S01]  /*07a0*/  FADD R13, R8, -R13 ;  /* 0x8000000d080d7221 */ /* 0x000fe20000000000 */
[----:B-----5:R-:W-:-:S03]  /*07b0*/  I2FP.F32.S32 R11, R14 ;  /* 0x0000000e000b7245 */ /* 0x020fc60000201400 */
[----:B------:R-:W-:Y:S01]  /*07c0*/  FFMA R6, R13, R13, R6 ;  /* 0x0000000d0d067223 */ /* 0x000fe20000000006 */
[----:B------:R-:W-:Y:S02]  /*07d0*/  I2FP.F32.S32 R15, R15 ;  /* 0x0000000f000f7245 */ /* 0x000fe40000201400 */
[----:B------:R-:W-:Y:S01]  /*07e0*/  I2FP.F32.S32 R16, R16 ;  /* 0x0000001000107245 */ /* 0x000fe20000201400 */
[----:B------:R-:W-:Y:S01]  /*07f0*/  FADD R11, R12, -R11 ;  /* 0x8000000b0c0b7221 */ /* 0x000fe20000000000 */
[----:B------:R-:W-:Y:S02]  /*0800*/  I2FP.F32.S32 R17, R17 ;  /* 0x0000001100117245 */ /* 0x000fe40000201400 */
[----:B------:R-:W-:Y:S01]  /*0810*/  I2FP.F32.S32 R18, R18 ;  /* 0x0000001200127245 */ /* 0x000fe20000201400 */
[----:B------:R-:W-:Y:S01]  /*0820*/  FFMA R6, R11, R11, R6 ;  /* 0x0000000b0b067223 */ /* 0x000fe20000000006 */
[----:B------:R-:W-:-:S03]  /*0830*/  FADD R15, R15, -R16 ;  /* 0x800000100f0f7221 */ /* 0x000fc60000000000 */
[----:B------:R-:W-:Y:S01]  /*0840*/  FADD R17, R17, -R18 ;  /* 0x8000001211117221 */ /* 0x000fe20000000000 */
[----:B------:R-:W-:-:S04]  /*0850*/  FFMA R6, R15, R15, R6 ;  /* 0x0000000f0f067223 */ /* 0x000fc80000000006 */
[----:B------:R-:W-:-:S07]  /*0860*/  FFMA R6, R17, R17, R6 ;  /* 0x0000001111067223 */ /* 0x000fce0000000006 */
.L_x_70:
[----:B------:R-:W-:Y:S05]  /*0870*/  BRA.U !UP1, `(.L_x_67) ;  /* 0x0000000109a47547 */ /* 0x000fea000b800000 */
[----:B------:R-:W-:Y:S02]  /*0880*/  UISETP.NE.AND UP0, UPT, UR5, 0x1, UPT ;  /* 0x000000010500788c */ /* 0x000fe4000bf05270 */
[----:B------:R-:W-:-:S04]  /*0890*/  ULOP3.LUT UR4, UR7, 0x1, URZ, 0xc0, !UPT ;  /* 0x0000000107047892 */ /* 0x000fc8000f8ec0ff */
[----:B------:R-:W-:-:S03]  /*08a0*/  UISETP.NE.U32.AND UP1, UPT, UR4, 0x1, UPT ;  /* 0x000000010400788c */ /* 0x000fc6000bf25070 */
[----:B------:R-:W-:Y:S08]  /*08b0*/  BRA.U !UP0, `(.L_x_71) ;  /* 0x0000000108607547 */ /* 0x000ff0000b800000 */
[----:B------:R-:W0:Y:S01]  /*08c0*/  LDC.64 R2, c[0x0][0x388] ;  /* 0x0000e200ff027b82 */ /* 0x000e220000000a00 */
[C---:B------:R-:W-:Y:S02]  /*08d0*/  IADD3 R11, PT, PT, R0.reuse, UR10, RZ ;  /* 0x0000000a000b7c10 */ /* 0x040fe4000fffe0ff */
[----:B------:R-:W-:Y:S02]  /*08e0*/  IADD3 R8, P0, PT, R0, UR10, RZ ;  /* 0x0000000a00087c10 */ /* 0x000fe4000ff1e0ff */
[----:B------:R-:W-:-:S03]  /*08f0*/  IADD3 R13, PT, PT, R9, R0, RZ ;  /* 0x00000000090d7210 */ /* 0x000fc60007ffe0ff */
[----:B------:R-:W1:Y:S08]  /*0900*/  LDC.64 R14, c[0x0][0x388] ;  /* 0x0000e200ff0e7b82 */ /* 0x000e700000000a00 */
[----:B------:R-:W2:Y:S01]  /*0910*/  LDC.64 R4, c[0x0][0x380] ;  /* 0x0000e000ff047b82 */ /* 0x000ea20000000a00 */
[----:B0-----:R-:W-:-:S04]  /*0920*/  IMAD.WIDE.U32 R10, R11, 0x4, R2 ;  /* 0x000000040b0a7825 */ /* 0x001fc800078e0002 */
[----:B------:R-:W-:Y:S02]  /*0930*/  IMAD.X R3, RZ, RZ, RZ, P0 ;  /* 0x000000ffff037224 */ /* 0x000fe400000e06ff */
[----:B------:R-:W3:Y:S01]  /*0940*/  LDG.E R10, desc[UR14][R10.64] ;  /* 0x0000000e0a0a7981 */ /* 0x000ee2000c1e1900 */
[----:B-1----:R-:W-:-:S04]  /*0950*/  LEA R2, P0, R8, R14, 0x2 ;  /* 0x0000000e08027211 */ /* 0x002fc800078010ff */
[----:B------:R-:W-:Y:S01]  /*0960*/  LEA.HI.X R3, R8, R15, R3, 0x2, P0 ;  /* 0x0000000f08037211 */ /* 0x000fe200000f1403 */
[----:B--2---:R-:W-:-:S04]  /*0970*/  IMAD.WIDE R4, R13, 0x4, R4 ;  /* 0x000000040d047825 */ /* 0x004fc800078e0204 */
[----:B------:R-:W2:Y:S04]  /*0980*/  LDG.E R2, desc[UR14][R2.64+0x4] ;  /* 0x0000040e02027981 */ /* 0x000ea8000c1e1900 */
[----:B------:R-:W4:Y:S04]  /*0990*/  LDG.E R8, desc[UR14][R4.64] ;  /* 0x0000000e04087981 */ /* 0x000f28000c1e1900 */
[----:B------:R-:W5:Y:S01]  /*09a0*/  LDG.E R12, desc[UR14][R4.64+0x4] ;  /* 0x0000040e040c7981 */ /* 0x000f62000c1e1900 */
[----:B------:R-:W-:Y:S02]  /*09b0*/  IADD3 R0, PT, PT, R0, 0x2, RZ ;  /* 0x0000000200007810 */ /* 0x000fe40007ffe0ff */
[----:B---3--:R-:W-:-:S02]  /*09c0*/  I2FP.F32.S32 R13, R10 ;  /* 0x0000000a000d7245 */ /* 0x008fc40000201400 */
[----:B--2---:R-:W-:Y:S02]  /*09d0*/  I2FP.F32.S32 R15, R2 ;  /* 0x00000002000f7245 */ /* 0x004fe40000201400 */
[----:B----4-:R-:W-:Y:S02]  /*09e0*/  I2FP.F32.S32 R8, R8 ;  /* 0x0000000800087245 */ /* 0x010fe40000201400 */
[----:B-----5:R-:W-:-:S03]  /*09f0*/  I2FP.F32.S32 R12, R12 ;  /* 0x0000000c000c7245 */ /* 0x020fc60000201400 */
[----:B------:R-:W-:-:S04]  /*0a00*/  FADD R13, R8, -R13 ;  /* 0x8000000d080d7221 */ /* 0x000fc80000000000 */
[----:B------:R-:W-:Y:S01]  /*0a10*/  FFMA R6, R13, R13, R6 ;  /* 0x0000000d0d067223 */ /* 0x000fe20000000006 */
[----:B------:R-:W-:-:S04]  /*0a20*/  FADD R15, R12, -R15 ;  /* 0x8000000f0c0f7221 */ /* 0x000fc80000000000 */
[----:B------:R-:W-:-:S07]  /*0a30*/  FFMA R6, R15, R15, R6 ;  /* 0x0000000f0f067223 */ /* 0x000fce0000000006 */
.L_x_71:
[----:B------:R-:W-:Y:S05]  /*0a40*/  BRA.U UP1, `(.L_x_67) ;  /* 0x0000000101307547 */ /* 0x000fea000b800000 */
[----:B------:R-:W0:Y:S01]  /*0a50*/  LDC.64 R2, c[0x0][0x380] ;  /* 0x0000e000ff027b82 */ /* 0x000e220000000a00 */
[----:B------:R-:W-:Y:S01]  /*0a60*/  IADD3 R9, PT, PT, R9, R0, RZ ;  /* 0x0000000009097210 */ /* 0x000fe20007ffe0ff */
[----:B------:R-:W-:-:S06]  /*0a70*/  VIADD R11, R0, UR10 ;  /* 0x0000000a000b7c36 */ /* 0x000fcc0008000000 */
[----:B------:R-:W1:Y:S01]  /*0a80*/  LDC.64 R4, c[0x0][0x388] ;  /* 0x0000e200ff047b82 */ /* 0x000e620000000a00 */
[----:B0-----:R-:W-:-:S06]  /*0a90*/  IMAD.WIDE R2, R9, 0x4, R2 ;  /* 0x0000000409027825 */ /* 0x001fcc00078e0202 */
[----:B------:R-:W2:Y:S01]  /*0aa0*/  LDG.E R2, desc[UR14][R2.64] ;  /* 0x0000000e02027981 */ /* 0x000ea2000c1e1900 */
[----:B-1----:R-:W-:-:S06]  /*0ab0*/  IMAD.WIDE.U32 R4, R11, 0x4, R4 ;  /* 0x000000040b047825 */ /* 0x002fcc00078e0004 */
[----:B------:R-:W3:Y:S01]  /*0ac0*/  LDG.E R4, desc[UR14][R4.64] ;  /* 0x0000000e04047981 */ /* 0x000ee2000c1e1900 */
[----:B--2---:R-:W-:Y:S02]  /*0ad0*/  I2FP.F32.S32 R0, R2 ;  /* 0x0000000200007245 */ /* 0x004fe40000201400 */
[----:B---3--:R-:W-:-:S05]  /*0ae0*/  I2FP.F32.S32 R9, R4 ;  /* 0x0000000400097245 */ /* 0x008fca0000201400 */
[----:B------:R-:W-:-:S04]  /*0af0*/  FADD R9, R0, -R9 ;  /* 0x8000000900097221 */ /* 0x000fc80000000000 */
[----:B------:R-:W-:-:S07]  /*0b00*/  FFMA R6, R9, R9, R6 ;  /* 0x0000000909067223 */ /* 0x000fce0000000006 */
.L_x_67:
[----:B------:R-:W-:Y:S01]  /*0b10*/  IADD3 R0, PT, PT, R6, -0xd000000, RZ ;  /* 0xf300000006007810 */ /* 0x000fe20007ffe0ff */
[----:B------:R0:W1:Y:S01]  /*0b20*/  MUFU.RSQ R3, R6 ;  /* 0x0000000600037308 */ /* 0x0000620000001400 */
[----:B------:R-:W-:Y:S02]  /*0b30*/  BSSY.RECONVERGENT B0, `(.L_x_72) ;  /* 0x000000b000007945 */ /* 0x000fe40003800200 */
[----:B------:R-:W-:-:S13]  /*0b40*/  ISETP.GT.U32.AND P0, PT, R0, 0x727fffff, PT ;  /* 0x727fffff0000780c */ /* 0x000fda0003f04070 */
[----:B0-----:R-:W-:Y:S05]  /*0b50*/  @!P0 BRA `(.L_x_73) ;  /* 0x0000000000108947 */ /* 0x001fea0003800000 */
[----:B------:R-:W-:Y:S02]  /*0b60*/  MOV R0, R6 ;  /* 0x0000000600007202 */ /* 0x000fe40000000f00 */
[----:B------:R-:W-:-:S07]  /*0b70*/  MOV R8, 0xb90 ;  /* 0x00000b9000087802 */ /* 0x000fce0000000f00 */
[----:B-1----:R-:W-:Y:S05]  /*0b80*/  CALL.REL.NOINC `($__internal_1_$__cuda_sm20_sqrt_rn_f32_slowpath) ;  /* 0x0000000000307944 */ /* 0x002fea0003c00000 */
[----:B------:R-:W-:Y:S05]  /*0b90*/  BRA `(.L_x_74) ;  /* 0x0000000000107947 */ /* 0x000fea0003800000 */
.L_x_73:
[C---:B-1----:R-:W-:Y:S01]  /*0ba0*/  FMUL.FTZ R5, R3.reuse, R6 ;  /* 0x0000000603057220 */ /* 0x042fe20000410000 */
[----:B------:R-:W-:-:S03]  /*0bb0*/  FMUL.FTZ R0, R3, 0.5 ;  /* 0x3f00000003007820 */ /* 0x000fc60000410000 */
[----:B------:R-:W-:-:S04]  /*0bc0*/  FFMA R6, -R5, R5, R6 ;  /* 0x0000000505067223 */ /* 0x000fc80000000106 */
[----:B------:R-:W-:-:S07]  /*0bd0*/  FFMA R5, R6, R0, R5 ;  /* 0x0000000006057223 */ /* 0x000fce0000000005 */
.L_x_74:
[----:B------:R-:W-:Y:S05]  /*0be0*/  BSYNC.RECONVERGENT B0 ;  /* 0x0000000000007941 */ /* 0x000fea0003800200 */
.L_x_72:
[----:B------:R-:W0:Y:S08]  /*0bf0*/  LDC R0, c[0x0][0x398] ;  /* 0x0000e600ff007b82 */ /* 0x000e300000000800 */
[----:B------:R-:W1:Y:S01]  /*0c00*/  LDC.64 R2, c[0x0][0x390] ;  /* 0x0000e400ff027b82 */ /* 0x000e620000000a00 */
[----:B0-----:R-:W-:-:S04]  /*0c10*/  IMAD R7, R0, UR13, R7 ;  /* 0x0000000d00077c24 */ /* 0x001fc8000f8e0207 */
[----:B-1----:R-:W-:-:S05]  /*0c20*/  IMAD.WIDE R2, R7, 0x4, R2 ;  /* 0x0000000407027825 */ /* 0x002fca00078e0202 */
[----:B------:R-:W-:Y:S01]  /*0c30*/  STG.E desc[UR14][R2.64], R5 ;  /* 0x0000000502007986 */ /* 0x000fe2000c10190e */
[----:B------:R-:W-:Y:S05]  /*0c40*/  EXIT ;  /* 0x000000000000794d */ /* 0x000fea0003800000 */
        .weak           $__internal_1_$__cuda_sm20_sqrt_rn_f32_slowpath
        .type           $__internal_1_$__cuda_sm20_sqrt_rn_f32_slowpath,@function
        .size           $__internal_1_$__cuda_sm20_sqrt_rn_f32_slowpath,(.L_x_78 - $__internal_1_$__cuda_sm20_sqrt_rn_f32_slowpath)
$__internal_1_$__cuda_sm20_sqrt_rn_f32_slowpath:
[----:B------:R-:W-:-:S13]  /*0c50*/  LOP3.LUT P0, RZ, R0, 0x7fffffff, RZ, 0xc0, !PT ;  /* 0x7fffffff00ff7812 */ /* 0x000fda000780c0ff */
[----:B------:R-:W-:Y:S01]  /*0c60*/  @!P0 IMAD.MOV.U32 R2, RZ, RZ, R0 ;  /* 0x000000ffff028224 */ /* 0x000fe200078e0000 */
[----:B------:R-:W-:Y:S06]  /*0c70*/  @!P0 BRA `(.L_x_75) ;  /* 0x0000000000408947 */ /* 0x000fec0003800000 */
[----:B------:R-:W-:-:S13]  /*0c80*/  FSETP.GEU.FTZ.AND P0, PT, R0, RZ, PT ;  /* 0x000000ff0000720b */ /* 0x000fda0003f1e000 */
[----:B------:R-:W-:Y:S01]  /*0c90*/  @!P0 MOV R2, 0x7fffffff ;  /* 0x7fffffff00028802 */ /* 0x000fe20000000f00 */
[----:B------:R-:W-:Y:S06]  /*0ca0*/  @!P0 BRA `(.L_x_75) ;  /* 0x0000000000348947 */ /* 0x000fec0003800000 */
[----:B------:R-:W-:-:S13]  /*0cb0*/  FSETP.GTU.FTZ.AND P0, PT, |R0|, +INF , PT ;  /* 0x7f8000000000780b */ /* 0x000fda0003f1c200 */
[----:B------:R-:W-:Y:S01]  /*0cc0*/  @P0 FADD.FTZ R2, R0, 1 ;  /* 0x3f80000000020421 */ /* 0x000fe20000010000 */
[----:B------:R-:W-:Y:S06]  /*0cd0*/  @P0 BRA `(.L_x_75) ;  /* 0x0000000000280947 */ /* 0x000fec0003800000 */
[----:B------:R-:W-:-:S13]  /*0ce0*/  FSETP.NEU.FTZ.AND P0, PT, |R0|, +INF , PT ;  /* 0x7f8000000000780b */ /* 0x000fda0003f1d200 */
[----:B------:R-:W-:-:S04]  /*0cf0*/  @P0 FFMA R3, R0, 1.84467440737095516160e+19, RZ ;  /* 0x5f80000000030823 */ /* 0x000fc800000000ff */
[----:B------:R-:W0:Y:S02]  /*0d00*/  @P0 MUFU.RSQ R2, R3 ;  /* 0x0000000300020308 */ /* 0x000e240000001400 */
[----:B0-----:R-:W-:Y:S01]  /*0d10*/  @P0 FMUL.FTZ R4, R3, R2 ;  /* 0x0000000203040220 */ /* 0x001fe20000410000 */
[----:B------:R-:W-:Y:S01]  /*0d20*/  @P0 FMUL.FTZ R6, R2, 0.5 ;  /* 0x3f00000002060820 */ /* 0x000fe20000410000 */
[----:B------:R-:W-:Y:S02]  /*0d30*/  @!P0 MOV R2, R0 ;  /* 0x0000000000028202 */ /* 0x000fe40000000f00 */
[----:B------:R-:W-:-:S04]  /*0d40*/  @P0 FADD.FTZ R5, -R4, -RZ ;  /* 0x800000ff04050221 */ /* 0x000fc80000010100 */
[----:B------:R-:W-:-:S04]  /*0d50*/  @P0 FFMA R5, R4, R5, R3 ;  /* 0x0000000504050223 */ /* 0x000fc80000000003 */
[----:B------:R-:W-:-:S04]  /*0d60*/  @P0 FFMA R5, R5, R6, R4 ;  /* 0x0000000605050223 */ /* 0x000fc80000000004 */
[----:B------:R-:W-:-:S07]  /*0d70*/  @P0 FMUL.FTZ R2, R5, 2.3283064365386962891e-10 ;  /* 0x2f80000005020820 */ /* 0x000fce0000410000 */
.L_x_75:
[----:B------:R-:W-:Y:S02]  /*0d80*/  HFMA2 R3, -RZ, RZ, 0, 0 ;  /* 0x00000000ff037431 */ /* 0x000fe400000001ff */
[----:B------:R-:W-:Y:S01]  /*0d90*/  IMAD.MOV.U32 R5, RZ, RZ, R2 ;  /* 0x000000ffff057224 */ /* 0x000fe200078e0002 */
[----:B------:R-:W-:-:S04]  /*0da0*/  MOV R2, R8 ;  /* 0x0000000800027202 */ /* 0x000fc80000000f00 */
[----:B------:R-:W-:Y:S05]  /*0db0*/  RET.REL.NODEC R2 `(_Z25euclidean_distance_kernelPiS_Pfiii) ;  /* 0xfffffff002907950 */ /* 0x000fea0003c3ffff */
.L_x_76:
        /* <DEDUP_REMOVED lines=12> */
.L_x_78:


//--------------------- .nv.shared.reserved.0     --------------------------
	.section	.nv.shared.reserved.0,"aw",@nobits
	.weak		__nv_reservedSMEM_offset_0_alias
	.size		__nv_reservedSMEM_offset_0_alias, 0, 64
	.other		__nv_reservedSMEM_offset_0_alias,@"STO_CUDA_RESERVED_SHARED STV_DEFAULT"
__nv_reservedSMEM_offset_0_alias:
	.zero		0
	.zero		64


//--------------------- .nv.constant0._Z22weighted_voting_kernelPfPiS0_iiiiS_S0_ --------------------------
	.section	.nv.constant0._Z22weighted_voting_kernelPfPiS0_iiiiS_S0_,"a",@progbits
	.sectionflags	@""
	.align	4
.nv.constant0._Z22weighted_voting_kernelPfPiS0_iiiiS_S0_:
	.zero		952


//--------------------- .nv.constant0._Z25euclidean_distance_kernelPiS_Pfiii --------------------------
	.section	.nv.constant0._Z25euclidean_distance_kernelPiS_Pfiii,"a",@progbits
	.sectionflags	@""
	.align	4
.nv.constant0._Z25euclidean_distance_kernelPiS_Pfiii:
	.zero		932


//--------------------- SYMBOLS --------------------------

	.type		.nv.reservedSmem.offset0,@object
	.size		.nv.reservedSmem.offset0,0x4
